//
// Generated by NVIDIA NVVM Compiler
//
// Compiler Build ID: CL-36424714
// Cuda compilation tools, release 13.0, V13.0.88
// Based on NVVM 20.0.0
//

.version 9.0
.target sm_100
.address_size 64

	// .globl	_Z10N_BODY_GPUPdS_S_S_S_S_S_S_S_S_S_S_S_S_S_S_S_S_PKdPKiS1_S1_
// _ZZ10N_BODY_GPUPdS_S_S_S_S_S_S_S_S_S_S_S_S_S_S_S_S_PKdPKiS1_S1_E1x has been demoted
// _ZZ10N_BODY_GPUPdS_S_S_S_S_S_S_S_S_S_S_S_S_S_S_S_S_PKdPKiS1_S1_E1y has been demoted
// _ZZ10N_BODY_GPUPdS_S_S_S_S_S_S_S_S_S_S_S_S_S_S_S_S_PKdPKiS1_S1_E1z has been demoted
// _ZZ10N_BODY_GPUPdS_S_S_S_S_S_S_S_S_S_S_S_S_S_S_S_S_PKdPKiS1_S1_E1m has been demoted

.visible .entry _Z10N_BODY_GPUPdS_S_S_S_S_S_S_S_S_S_S_S_S_S_S_S_S_PKdPKiS1_S1_(
	.param .u64 .ptr .align 1 _Z10N_BODY_GPUPdS_S_S_S_S_S_S_S_S_S_S_S_S_S_S_S_S_PKdPKiS1_S1__param_0,
	.param .u64 .ptr .align 1 _Z10N_BODY_GPUPdS_S_S_S_S_S_S_S_S_S_S_S_S_S_S_S_S_PKdPKiS1_S1__param_1,
	.param .u64 .ptr .align 1 _Z10N_BODY_GPUPdS_S_S_S_S_S_S_S_S_S_S_S_S_S_S_S_S_PKdPKiS1_S1__param_2,
	.param .u64 .ptr .align 1 _Z10N_BODY_GPUPdS_S_S_S_S_S_S_S_S_S_S_S_S_S_S_S_S_PKdPKiS1_S1__param_3,
	.param .u64 .ptr .align 1 _Z10N_BODY_GPUPdS_S_S_S_S_S_S_S_S_S_S_S_S_S_S_S_S_PKdPKiS1_S1__param_4,
	.param .u64 .ptr .align 1 _Z10N_BODY_GPUPdS_S_S_S_S_S_S_S_S_S_S_S_S_S_S_S_S_PKdPKiS1_S1__param_5,
	.param .u64 .ptr .align 1 _Z10N_BODY_GPUPdS_S_S_S_S_S_S_S_S_S_S_S_S_S_S_S_S_PKdPKiS1_S1__param_6,
	.param .u64 .ptr .align 1 _Z10N_BODY_GPUPdS_S_S_S_S_S_S_S_S_S_S_S_S_S_S_S_S_PKdPKiS1_S1__param_7,
	.param .u64 .ptr .align 1 _Z10N_BODY_GPUPdS_S_S_S_S_S_S_S_S_S_S_S_S_S_S_S_S_PKdPKiS1_S1__param_8,
	.param .u64 .ptr .align 1 _Z10N_BODY_GPUPdS_S_S_S_S_S_S_S_S_S_S_S_S_S_S_S_S_PKdPKiS1_S1__param_9,
	.param .u64 .ptr .align 1 _Z10N_BODY_GPUPdS_S_S_S_S_S_S_S_S_S_S_S_S_S_S_S_S_PKdPKiS1_S1__param_10,
	.param .u64 .ptr .align 1 _Z10N_BODY_GPUPdS_S_S_S_S_S_S_S_S_S_S_S_S_S_S_S_S_PKdPKiS1_S1__param_11,
	.param .u64 .ptr .align 1 _Z10N_BODY_GPUPdS_S_S_S_S_S_S_S_S_S_S_S_S_S_S_S_S_PKdPKiS1_S1__param_12,
	.param .u64 .ptr .align 1 _Z10N_BODY_GPUPdS_S_S_S_S_S_S_S_S_S_S_S_S_S_S_S_S_PKdPKiS1_S1__param_13,
	.param .u64 .ptr .align 1 _Z10N_BODY_GPUPdS_S_S_S_S_S_S_S_S_S_S_S_S_S_S_S_S_PKdPKiS1_S1__param_14,
	.param .u64 .ptr .align 1 _Z10N_BODY_GPUPdS_S_S_S_S_S_S_S_S_S_S_S_S_S_S_S_S_PKdPKiS1_S1__param_15,
	.param .u64 .ptr .align 1 _Z10N_BODY_GPUPdS_S_S_S_S_S_S_S_S_S_S_S_S_S_S_S_S_PKdPKiS1_S1__param_16,
	.param .u64 .ptr .align 1 _Z10N_BODY_GPUPdS_S_S_S_S_S_S_S_S_S_S_S_S_S_S_S_S_PKdPKiS1_S1__param_17,
	.param .u64 .ptr .align 1 _Z10N_BODY_GPUPdS_S_S_S_S_S_S_S_S_S_S_S_S_S_S_S_S_PKdPKiS1_S1__param_18,
	.param .u64 .ptr .align 1 _Z10N_BODY_GPUPdS_S_S_S_S_S_S_S_S_S_S_S_S_S_S_S_S_PKdPKiS1_S1__param_19,
	.param .u64 .ptr .align 1 _Z10N_BODY_GPUPdS_S_S_S_S_S_S_S_S_S_S_S_S_S_S_S_S_PKdPKiS1_S1__param_20,
	.param .u64 .ptr .align 1 _Z10N_BODY_GPUPdS_S_S_S_S_S_S_S_S_S_S_S_S_S_S_S_S_PKdPKiS1_S1__param_21
)
{
	.reg .pred 	%p<4>;
	.reg .b32 	%r<40>;
	.reg .b64 	%rd<64>;
	.reg .b64 	%fd<113>;
	// demoted variable
	.shared .align 8 .b8 _ZZ10N_BODY_GPUPdS_S_S_S_S_S_S_S_S_S_S_S_S_S_S_S_S_PKdPKiS1_S1_E1x[256];
	// demoted variable
	.shared .align 8 .b8 _ZZ10N_BODY_GPUPdS_S_S_S_S_S_S_S_S_S_S_S_S_S_S_S_S_PKdPKiS1_S1_E1y[256];
	// demoted variable
	.shared .align 8 .b8 _ZZ10N_BODY_GPUPdS_S_S_S_S_S_S_S_S_S_S_S_S_S_S_S_S_PKdPKiS1_S1_E1z[256];
	// demoted variable
	.shared .align 8 .b8 _ZZ10N_BODY_GPUPdS_S_S_S_S_S_S_S_S_S_S_S_S_S_S_S_S_PKdPKiS1_S1_E1m[256];
	ld.param.u64 	%rd21, [_Z10N_BODY_GPUPdS_S_S_S_S_S_S_S_S_S_S_S_S_S_S_S_S_PKdPKiS1_S1__param_0];
	ld.param.u64 	%rd22, [_Z10N_BODY_GPUPdS_S_S_S_S_S_S_S_S_S_S_S_S_S_S_S_S_PKdPKiS1_S1__param_1];
	ld.param.u64 	%rd23, [_Z10N_BODY_GPUPdS_S_S_S_S_S_S_S_S_S_S_S_S_S_S_S_S_PKdPKiS1_S1__param_2];
	ld.param.u64 	%rd7, [_Z10N_BODY_GPUPdS_S_S_S_S_S_S_S_S_S_S_S_S_S_S_S_S_PKdPKiS1_S1__param_3];
	ld.param.u64 	%rd8, [_Z10N_BODY_GPUPdS_S_S_S_S_S_S_S_S_S_S_S_S_S_S_S_S_PKdPKiS1_S1__param_4];
	ld.param.u64 	%rd10, [_Z10N_BODY_GPUPdS_S_S_S_S_S_S_S_S_S_S_S_S_S_S_S_S_PKdPKiS1_S1__param_9];
	ld.param.u64 	%rd11, [_Z10N_BODY_GPUPdS_S_S_S_S_S_S_S_S_S_S_S_S_S_S_S_S_PKdPKiS1_S1__param_10];
	ld.param.u64 	%rd14, [_Z10N_BODY_GPUPdS_S_S_S_S_S_S_S_S_S_S_S_S_S_S_S_S_PKdPKiS1_S1__param_13];
	ld.param.u64 	%rd15, [_Z10N_BODY_GPUPdS_S_S_S_S_S_S_S_S_S_S_S_S_S_S_S_S_PKdPKiS1_S1__param_14];
	ld.param.u64 	%rd16, [_Z10N_BODY_GPUPdS_S_S_S_S_S_S_S_S_S_S_S_S_S_S_S_S_PKdPKiS1_S1__param_15];
	ld.param.u64 	%rd17, [_Z10N_BODY_GPUPdS_S_S_S_S_S_S_S_S_S_S_S_S_S_S_S_S_PKdPKiS1_S1__param_16];
	ld.param.u64 	%rd18, [_Z10N_BODY_GPUPdS_S_S_S_S_S_S_S_S_S_S_S_S_S_S_S_S_PKdPKiS1_S1__param_17];
	ld.param.u64 	%rd19, [_Z10N_BODY_GPUPdS_S_S_S_S_S_S_S_S_S_S_S_S_S_S_S_S_PKdPKiS1_S1__param_18];
	ld.param.u64 	%rd24, [_Z10N_BODY_GPUPdS_S_S_S_S_S_S_S_S_S_S_S_S_S_S_S_S_PKdPKiS1_S1__param_19];
	ld.param.u64 	%rd20, [_Z10N_BODY_GPUPdS_S_S_S_S_S_S_S_S_S_S_S_S_S_S_S_S_PKdPKiS1_S1__param_20];
	ld.param.u64 	%rd25, [_Z10N_BODY_GPUPdS_S_S_S_S_S_S_S_S_S_S_S_S_S_S_S_S_PKdPKiS1_S1__param_21];
	cvta.to.global.u64 	%rd1, %rd24;
	cvta.to.global.u64 	%rd2, %rd23;
	cvta.to.global.u64 	%rd3, %rd22;
	cvta.to.global.u64 	%rd4, %rd21;
	cvta.to.global.u64 	%rd5, %rd25;
	mov.u32 	%r9, %ntid.x;
	mov.u32 	%r10, %ctaid.x;
	mov.u32 	%r1, %tid.x;
	mad.lo.s32 	%r2, %r9, %r10, %r1;
	mul.wide.s32 	%rd26, %r2, 8;
	add.s64 	%rd27, %rd4, %rd26;
	ld.global.f64 	%fd1, [%rd27];
	add.s64 	%rd28, %rd3, %rd26;
	ld.global.f64 	%fd2, [%rd28];
	add.s64 	%rd29, %rd2, %rd26;
	ld.global.f64 	%fd3, [%rd29];
	ld.global.u32 	%r11, [%rd1];
	setp.lt.s32 	%p1, %r11, 32;
	mov.f64 	%fd109, 0d0000000000000000;
	mov.f64 	%fd108, %fd109;
	mov.f64 	%fd107, %fd109;
	@%p1 bra 	$L__BB0_5;
	ld.global.f64 	%fd4, [%rd5];
	cvta.to.global.u64 	%rd6, %rd19;
	mov.f64 	%fd107, 0d0000000000000000;
	mov.b32 	%r37, 0;
	shl.b32 	%r17, %r1, 3;
	mov.u32 	%r18, _ZZ10N_BODY_GPUPdS_S_S_S_S_S_S_S_S_S_S_S_S_S_S_S_S_PKdPKiS1_S1_E1x;
	add.s32 	%r19, %r18, %r17;
	mov.u32 	%r20, _ZZ10N_BODY_GPUPdS_S_S_S_S_S_S_S_S_S_S_S_S_S_S_S_S_PKdPKiS1_S1_E1y;
	add.s32 	%r21, %r20, %r17;
	mov.f64 	%fd108, %fd107;
	mov.f64 	%fd109, %fd107;
$L__BB0_2:
	shl.b32 	%r15, %r37, 5;
	add.s32 	%r16, %r15, %r1;
	mul.wide.u32 	%rd30, %r16, 8;
	add.s64 	%rd31, %rd4, %rd30;
	ld.global.f64 	%fd19, [%rd31];
	st.shared.f64 	[%r19], %fd19;
	add.s64 	%rd32, %rd3, %rd30;
	ld.global.f64 	%fd20, [%rd32];
	st.shared.f64 	[%r21], %fd20;
	add.s64 	%rd33, %rd2, %rd30;
	ld.global.f64 	%fd21, [%rd33];
	mov.u32 	%r22, _ZZ10N_BODY_GPUPdS_S_S_S_S_S_S_S_S_S_S_S_S_S_S_S_S_PKdPKiS1_S1_E1z;
	add.s32 	%r23, %r22, %r17;
	st.shared.f64 	[%r23], %fd21;
	add.s64 	%rd34, %rd6, %rd30;
	ld.global.f64 	%fd22, [%rd34];
	mov.u32 	%r24, _ZZ10N_BODY_GPUPdS_S_S_S_S_S_S_S_S_S_S_S_S_S_S_S_S_PKdPKiS1_S1_E1m;
	add.s32 	%r25, %r24, %r17;
	st.shared.f64 	[%r25], %fd22;
	bar.sync 	0;
	add.s32 	%r38, %r24, 16;
	mov.b32 	%r39, 16;
$L__BB0_3:
	mov.u32 	%r26, _ZZ10N_BODY_GPUPdS_S_S_S_S_S_S_S_S_S_S_S_S_S_S_S_S_PKdPKiS1_S1_E1x;
	add.s32 	%r27, %r26, %r39;
	ld.shared.f64 	%fd23, [%r27+-16];
	sub.f64 	%fd24, %fd23, %fd1;
	mov.u32 	%r28, _ZZ10N_BODY_GPUPdS_S_S_S_S_S_S_S_S_S_S_S_S_S_S_S_S_PKdPKiS1_S1_E1y;
	add.s32 	%r29, %r28, %r39;
	ld.shared.f64 	%fd25, [%r29+-16];
	sub.f64 	%fd26, %fd25, %fd2;
	mov.u32 	%r30, _ZZ10N_BODY_GPUPdS_S_S_S_S_S_S_S_S_S_S_S_S_S_S_S_S_PKdPKiS1_S1_E1z;
	add.s32 	%r31, %r30, %r39;
	ld.shared.f64 	%fd27, [%r31+-16];
	sub.f64 	%fd28, %fd27, %fd3;
	mul.f64 	%fd29, %fd26, %fd26;
	fma.rn.f64 	%fd30, %fd24, %fd24, %fd29;
	fma.rn.f64 	%fd31, %fd28, %fd28, %fd30;
	add.f64 	%fd32, %fd4, %fd31;
	mul.f64 	%fd33, %fd32, %fd32;
	mul.f64 	%fd34, %fd32, %fd33;
	ld.shared.f64 	%fd35, [%r38+-16];
	sqrt.rn.f64 	%fd36, %fd34;
	div.rn.f64 	%fd37, %fd35, %fd36;
	fma.rn.f64 	%fd38, %fd24, %fd37, %fd109;
	fma.rn.f64 	%fd39, %fd26, %fd37, %fd108;
	fma.rn.f64 	%fd40, %fd28, %fd37, %fd107;
	ld.shared.f64 	%fd41, [%r27+-8];
	sub.f64 	%fd42, %fd41, %fd1;
	ld.shared.f64 	%fd43, [%r29+-8];
	sub.f64 	%fd44, %fd43, %fd2;
	ld.shared.f64 	%fd45, [%r31+-8];
	sub.f64 	%fd46, %fd45, %fd3;
	mul.f64 	%fd47, %fd44, %fd44;
	fma.rn.f64 	%fd48, %fd42, %fd42, %fd47;
	fma.rn.f64 	%fd49, %fd46, %fd46, %fd48;
	add.f64 	%fd50, %fd4, %fd49;
	mul.f64 	%fd51, %fd50, %fd50;
	mul.f64 	%fd52, %fd50, %fd51;
	ld.shared.f64 	%fd53, [%r38+-8];
	sqrt.rn.f64 	%fd54, %fd52;
	div.rn.f64 	%fd55, %fd53, %fd54;
	fma.rn.f64 	%fd56, %fd42, %fd55, %fd38;
	fma.rn.f64 	%fd57, %fd44, %fd55, %fd39;
	fma.rn.f64 	%fd58, %fd46, %fd55, %fd40;
	ld.shared.f64 	%fd59, [%r27];
	sub.f64 	%fd60, %fd59, %fd1;
	ld.shared.f64 	%fd61, [%r29];
	sub.f64 	%fd62, %fd61, %fd2;
	ld.shared.f64 	%fd63, [%r31];
	sub.f64 	%fd64, %fd63, %fd3;
	mul.f64 	%fd65, %fd62, %fd62;
	fma.rn.f64 	%fd66, %fd60, %fd60, %fd65;
	fma.rn.f64 	%fd67, %fd64, %fd64, %fd66;
	add.f64 	%fd68, %fd4, %fd67;
	mul.f64 	%fd69, %fd68, %fd68;
	mul.f64 	%fd70, %fd68, %fd69;
	ld.shared.f64 	%fd71, [%r38];
	sqrt.rn.f64 	%fd72, %fd70;
	div.rn.f64 	%fd73, %fd71, %fd72;
	fma.rn.f64 	%fd74, %fd60, %fd73, %fd56;
	fma.rn.f64 	%fd75, %fd62, %fd73, %fd57;
	fma.rn.f64 	%fd76, %fd64, %fd73, %fd58;
	ld.shared.f64 	%fd77, [%r27+8];
	sub.f64 	%fd78, %fd77, %fd1;
	ld.shared.f64 	%fd79, [%r29+8];
	sub.f64 	%fd80, %fd79, %fd2;
	ld.shared.f64 	%fd81, [%r31+8];
	sub.f64 	%fd82, %fd81, %fd3;
	mul.f64 	%fd83, %fd80, %fd80;
	fma.rn.f64 	%fd84, %fd78, %fd78, %fd83;
	fma.rn.f64 	%fd85, %fd82, %fd82, %fd84;
	add.f64 	%fd86, %fd4, %fd85;
	mul.f64 	%fd87, %fd86, %fd86;
	mul.f64 	%fd88, %fd86, %fd87;
	ld.shared.f64 	%fd89, [%r38+8];
	sqrt.rn.f64 	%fd90, %fd88;
	div.rn.f64 	%fd91, %fd89, %fd90;
	fma.rn.f64 	%fd109, %fd78, %fd91, %fd74;
	fma.rn.f64 	%fd108, %fd80, %fd91, %fd75;
	fma.rn.f64 	%fd107, %fd82, %fd91, %fd76;
	add.s32 	%r39, %r39, 32;
	add.s32 	%r38, %r38, 32;
	setp.ne.s32 	%p2, %r39, 272;
	@%p2 bra 	$L__BB0_3;
	bar.sync 	0;
	add.s32 	%r37, %r37, 1;
	ld.global.u32 	%r32, [%rd1];
	shr.s32 	%r33, %r32, 31;
	shr.u32 	%r34, %r33, 27;
	add.s32 	%r35, %r32, %r34;
	shr.s32 	%r36, %r35, 5;
	setp.lt.s32 	%p3, %r37, %r36;
	@%p3 bra 	$L__BB0_2;
$L__BB0_5:
	ld.param.u64 	%rd63, [_Z10N_BODY_GPUPdS_S_S_S_S_S_S_S_S_S_S_S_S_S_S_S_S_PKdPKiS1_S1__param_12];
	ld.param.u64 	%rd62, [_Z10N_BODY_GPUPdS_S_S_S_S_S_S_S_S_S_S_S_S_S_S_S_S_PKdPKiS1_S1__param_11];
	ld.param.u64 	%rd61, [_Z10N_BODY_GPUPdS_S_S_S_S_S_S_S_S_S_S_S_S_S_S_S_S_PKdPKiS1_S1__param_5];
	cvta.to.global.u64 	%rd35, %rd16;
	cvta.to.global.u64 	%rd36, %rd17;
	cvta.to.global.u64 	%rd37, %rd18;
	cvta.to.global.u64 	%rd38, %rd7;
	cvta.to.global.u64 	%rd39, %rd20;
	cvta.to.global.u64 	%rd40, %rd8;
	cvta.to.global.u64 	%rd41, %rd61;
	cvta.to.global.u64 	%rd42, %rd10;
	cvta.to.global.u64 	%rd43, %rd11;
	cvta.to.global.u64 	%rd44, %rd62;
	cvta.to.global.u64 	%rd45, %rd63;
	cvta.to.global.u64 	%rd46, %rd14;
	cvta.to.global.u64 	%rd47, %rd15;
	mul.wide.s32 	%rd48, %r2, 8;
	add.s64 	%rd49, %rd35, %rd48;
	st.global.f64 	[%rd49], %fd109;
	add.s64 	%rd50, %rd36, %rd48;
	st.global.f64 	[%rd50], %fd108;
	add.s64 	%rd51, %rd37, %rd48;
	st.global.f64 	[%rd51], %fd107;
	add.s64 	%rd52, %rd38, %rd48;
	ld.global.f64 	%fd92, [%rd52];
	ld.global.f64 	%fd93, [%rd39];
	fma.rn.f64 	%fd94, %fd109, %fd93, %fd92;
	add.s64 	%rd53, %rd40, %rd48;
	ld.global.f64 	%fd95, [%rd53];
	fma.rn.f64 	%fd96, %fd108, %fd93, %fd95;
	add.s64 	%rd54, %rd41, %rd48;
	ld.global.f64 	%fd97, [%rd54];
	fma.rn.f64 	%fd98, %fd107, %fd93, %fd97;
	fma.rn.f64 	%fd99, %fd94, %fd93, %fd1;
	add.s64 	%rd55, %rd42, %rd48;
	st.global.f64 	[%rd55], %fd99;
	ld.global.f64 	%fd100, [%rd39];
	fma.rn.f64 	%fd101, %fd96, %fd100, %fd2;
	add.s64 	%rd56, %rd43, %rd48;
	st.global.f64 	[%rd56], %fd101;
	ld.global.f64 	%fd102, [%rd39];
	fma.rn.f64 	%fd103, %fd98, %fd102, %fd3;
	add.s64 	%rd57, %rd44, %rd48;
	st.global.f64 	[%rd57], %fd103;
	add.s64 	%rd58, %rd45, %rd48;
	st.global.f64 	[%rd58], %fd94;
	add.s64 	%rd59, %rd46, %rd48;
	st.global.f64 	[%rd59], %fd96;
	add.s64 	%rd60, %rd47, %rd48;
	st.global.f64 	[%rd60], %fd98;
	ret;

}


// ===== COMPILED SASS (sm_100) =====

	.target	sm_100

	.elftype	@"ET_EXEC"


//--------------------- .note.nv.tkinfo           --------------------------
	.section	.note.nv.tkinfo,"",@"SHT_NOTE"
	.sectionflags	@"SHF_NOTE_NV_TKINFO"
	.tkinfo
        /*0018*/ 	.word	0x00000002
        /*0030*/ 	.string	""
        /*0030*/ 	.string	"ptxas"
        /*0030*/ 	.string	"Cuda compilation tools, release 13.0, V13.0.88"
        /*0030*/ 	.string	"Build cuda_13.0.r13.0/compiler.36424714_0"
        /*0030*/ 	.string	"-arch sm_100 -m 64 "



//--------------------- .note.nv.cuinfo           --------------------------
	.section	.note.nv.cuinfo,"",@"SHT_NOTE"
	.sectionflags	@"SHF_NOTE_NV_CUINFO"
        /*0018*/ 	.short	0x0002
        /*001a*/ 	.short	0x0064
        /*001c*/ 	.short	0x0082
	.zero		2


//--------------------- .nv.info                  --------------------------
	.section	.nv.info,"",@"SHT_CUDA_INFO"
	.align	4


	//----- nvinfo : EIATTR_REGCOUNT
	.align		4
        /*0000*/ 	.byte	0x04, 0x2f
        /*0002*/ 	.short	(.L_1 - .L_0)
	.align		4
.L_0:
        /*0004*/ 	.word	index@(_Z10N_BODY_GPUPdS_S_S_S_S_S_S_S_S_S_S_S_S_S_S_S_S_PKdPKiS1_S1_)
        /*0008*/ 	.word	0x00000034


	//----- nvinfo : EIATTR_FRAME_SIZE
	.align		4
.L_1:
        /*000c*/ 	.byte	0x04, 0x11
        /*000e*/ 	.short	(.L_3 - .L_2)
	.align		4
.L_2:
        /*0010*/ 	.word	index@($__internal_1_$__cuda_sm20_dsqrt_rn_f64_mediumpath_v1)
        /*0014*/ 	.word	0x00000000


	//----- nvinfo : EIATTR_FRAME_SIZE
	.align		4
.L_3:
        /*0018*/ 	.byte	0x04, 0x11
        /*001a*/ 	.short	(.L_5 - .L_4)
	.align		4
.L_4:
        /*001c*/ 	.word	index@($__internal_0_$__cuda_sm20_div_rn_f64_full)
        /*0020*/ 	.word	0x00000000


	//----- nvinfo : EIATTR_FRAME_SIZE
	.align		4
.L_5:
        /*0024*/ 	.byte	0x04, 0x11
        /*0026*/ 	.short	(.L_7 - .L_6)
	.align		4
.L_6:
        /*0028*/ 	.word	index@(_Z10N_BODY_GPUPdS_S_S_S_S_S_S_S_S_S_S_S_S_S_S_S_S_PKdPKiS1_S1_)
        /*002c*/ 	.word	0x00000000


	//----- nvinfo : EIATTR_MIN_STACK_SIZE
	.align		4
.L_7:
        /*0030*/ 	.byte	0x04, 0x12
        /*0032*/ 	.short	(.L_9 - .L_8)
	.align		4
.L_8:
        /*0034*/ 	.word	index@(_Z10N_BODY_GPUPdS_S_S_S_S_S_S_S_S_S_S_S_S_S_S_S_S_PKdPKiS1_S1_)
        /*0038*/ 	.word	0x00000000
.L_9:


//--------------------- .nv.compat                --------------------------
	.section	.nv.compat,"",@"SHT_CUDA_COMPAT_INFO"
	.align	4
        /*0000*/ 	.byte	0x02, 0x09, 0x00, 0x00, 0x02, 0x02, 0x01, 0x00, 0x02, 0x05, 0x05, 0x00, 0x03, 0x07, 0x01, 0x01
        /*0010*/ 	.byte	0x02, 0x03, 0x00, 0x00, 0x02, 0x06, 0x01, 0x00, 0x04, 0x0b, 0x08, 0x00, 0x01, 0x00, 0x00, 0x00
        /*0020*/ 	.byte	0x00, 0x00, 0x00, 0x00


//--------------------- .nv.info._Z10N_BODY_GPUPdS_S_S_S_S_S_S_S_S_S_S_S_S_S_S_S_S_PKdPKiS1_S1_ --------------------------
	.section	.nv.info._Z10N_BODY_GPUPdS_S_S_S_S_S_S_S_S_S_S_S_S_S_S_S_S_PKdPKiS1_S1_,"",@"SHT_CUDA_INFO"
	.sectionflags	@""
	.align	4


	//----- nvinfo : EIATTR_CUDA_API_VERSION
	.align		4
        /*0000*/ 	.byte	0x04, 0x37
        /*0002*/ 	.short	(.L_11 - .L_10)
.L_10:
        /*0004*/ 	.word	0x00000082


	//----- nvinfo : EIATTR_KPARAM_INFO
	.align		4
.L_11:
        /*0008*/ 	.byte	0x04, 0x17
        /*000a*/ 	.short	(.L_13 - .L_12)
.L_12:
        /*000c*/ 	.word	0x00000000
        /*0010*/ 	.short	0x0015
        /*0012*/ 	.short	0x00a8
        /*0014*/ 	.byte	0x00, 0xf5, 0x21, 0x00


	//----- nvinfo : EIATTR_KPARAM_INFO
	.align		4
.L_13:
        /*0018*/ 	.byte	0x04, 0x17
        /*001a*/ 	.short	(.L_15 - .L_14)
.L_14:
        /*001c*/ 	.word	0x00000000
        /*0020*/ 	.short	0x0014
        /*0022*/ 	.short	0x00a0
        /*0024*/ 	.byte	0x00, 0xf5, 0x21, 0x00


	//----- nvinfo : EIATTR_KPARAM_INFO
	.align		4
.L_15:
        /*0028*/ 	.byte	0x04, 0x17
        /*002a*/ 	.short	(.L_17 - .L_16)
.L_16:
        /*002c*/ 	.word	0x00000000
        /*0030*/ 	.short	0x0013
        /*0032*/ 	.short	0x0098
        /*0034*/ 	.byte	0x00, 0xf5, 0x21, 0x00


	//----- nvinfo : EIATTR_KPARAM_INFO
	.align		4
.L_17:
        /*0038*/ 	.byte	0x04, 0x17
        /*003a*/ 	.short	(.L_19 - .L_18)
.L_18:
        /*003c*/ 	.word	0x00000000
        /*0040*/ 	.short	0x0012
        /*0042*/ 	.short	0x0090
        /*0044*/ 	.byte	0x00, 0xf5, 0x21, 0x00


	//----- nvinfo : EIATTR_KPARAM_INFO
	.align		4
.L_19:
        /*0048*/ 	.byte	0x04, 0x17
        /*004a*/ 	.short	(.L_21 - .L_20)
.L_20:
        /*004c*/ 	.word	0x00000000
        /*0050*/ 	.short	0x0011
        /*0052*/ 	.short	0x0088
        /*0054*/ 	.byte	0x00, 0xf5, 0x21, 0x00


	//----- nvinfo : EIATTR_KPARAM_INFO
	.align		4
.L_21:
        /*0058*/ 	.byte	0x04, 0x17
        /*005a*/ 	.short	(.L_23 - .L_22)
.L_22:
        /*005c*/ 	.word	0x00000000
        /*0060*/ 	.short	0x0010
        /*0062*/ 	.short	0x0080
        /*0064*/ 	.byte	0x00, 0xf5, 0x21, 0x00


	//----- nvinfo : EIATTR_KPARAM_INFO
	.align		4
.L_23:
        /*0068*/ 	.byte	0x04, 0x17
        /*006a*/ 	.short	(.L_25 - .L_24)
.L_24:
        /*006c*/ 	.word	0x00000000
        /*0070*/ 	.short	0x000f
        /*0072*/ 	.short	0x0078
        /*0074*/ 	.byte	0x00, 0xf5, 0x21, 0x00


	//----- nvinfo : EIATTR_KPARAM_INFO
	.align		4
.L_25:
        /*0078*/ 	.byte	0x04, 0x17
        /*007a*/ 	.short	(.L_27 - .L_26)
.L_26:
        /*007c*/ 	.word	0x00000000
        /*0080*/ 	.short	0x000e
        /*0082*/ 	.short	0x0070
        /*0084*/ 	.byte	0x00, 0xf5, 0x21, 0x00


	//----- nvinfo : EIATTR_KPARAM_INFO
	.align		4
.L_27:
        /*0088*/ 	.byte	0x04, 0x17
        /*008a*/ 	.short	(.L_29 - .L_28)
.L_28:
        /*008c*/ 	.word	0x00000000
        /*0090*/ 	.short	0x000d
        /*0092*/ 	.short	0x0068
        /*0094*/ 	.byte	0x00, 0xf5, 0x21, 0x00


	//----- nvinfo : EIATTR_KPARAM_INFO
	.align		4
.L_29:
        /*0098*/ 	.byte	0x04, 0x17
        /*009a*/ 	.short	(.L_31 - .L_30)
.L_30:
        /*009c*/ 	.word	0x00000000
        /*00a0*/ 	.short	0x000c
        /*00a2*/ 	.short	0x0060
        /*00a4*/ 	.byte	0x00, 0xf5, 0x21, 0x00


	//----- nvinfo : EIATTR_KPARAM_INFO
	.align		4
.L_31:
        /*00a8*/ 	.byte	0x04, 0x17
        /*00aa*/ 	.short	(.L_33 - .L_32)
.L_32:
        /*00ac*/ 	.word	0x00000000
        /*00b0*/ 	.short	0x000b
        /*00b2*/ 	.short	0x0058
        /*00b4*/ 	.byte	0x00, 0xf5, 0x21, 0x00


	//----- nvinfo : EIATTR_KPARAM_INFO
	.align		4
.L_33:
        /*00b8*/ 	.byte	0x04, 0x17
        /*00ba*/ 	.short	(.L_35 - .L_34)
.L_34:
        /*00bc*/ 	.word	0x00000000
        /*00c0*/ 	.short	0x000a
        /*00c2*/ 	.short	0x0050
        /*00c4*/ 	.byte	0x00, 0xf5, 0x21, 0x00


	//----- nvinfo : EIATTR_KPARAM_INFO
	.align		4
.L_35:
        /*00c8*/ 	.byte	0x04, 0x17
        /*00ca*/ 	.short	(.L_37 - .L_36)
.L_36:
        /*00cc*/ 	.word	0x00000000
        /*00d0*/ 	.short	0x0009
        /*00d2*/ 	.short	0x0048
        /*00d4*/ 	.byte	0x00, 0xf5, 0x21, 0x00


	//----- nvinfo : EIATTR_KPARAM_INFO
	.align		4
.L_37:
        /*00d8*/ 	.byte	0x04, 0x17
        /*00da*/ 	.short	(.L_39 - .L_38)
.L_38:
        /*00dc*/ 	.word	0x00000000
        /*00e0*/ 	.short	0x0008
        /*00e2*/ 	.short	0x0040
        /*00e4*/ 	.byte	0x00, 0xf5, 0x21, 0x00


	//----- nvinfo : EIATTR_KPARAM_INFO
	.align		4
.L_39:
        /*00e8*/ 	.byte	0x04, 0x17
        /*00ea*/ 	.short	(.L_41 - .L_40)
.L_40:
        /*00ec*/ 	.word	0x00000000
        /*00f0*/ 	.short	0x0007
        /*00f2*/ 	.short	0x0038
        /*00f4*/ 	.byte	0x00, 0xf5, 0x21, 0x00


	//----- nvinfo : EIATTR_KPARAM_INFO
	.align		4
.L_41:
        /*00f8*/ 	.byte	0x04, 0x17
        /*00fa*/ 	.short	(.L_43 - .L_42)
.L_42:
        /*00fc*/ 	.word	0x00000000
        /*0100*/ 	.short	0x0006
        /*0102*/ 	.short	0x0030
        /*0104*/ 	.byte	0x00, 0xf5, 0x21, 0x00


	//----- nvinfo : EIATTR_KPARAM_INFO
	.align		4
.L_43:
        /*0108*/ 	.byte	0x04, 0x17
        /*010a*/ 	.short	(.L_45 - .L_44)
.L_44:
        /*010c*/ 	.word	0x00000000
        /*0110*/ 	.short	0x0005
        /*0112*/ 	.short	0x0028
        /*0114*/ 	.byte	0x00, 0xf5, 0x21, 0x00


	//----- nvinfo : EIATTR_KPARAM_INFO
	.align		4
.L_45:
        /*0118*/ 	.byte	0x04, 0x17
        /*011a*/ 	.short	(.L_47 - .L_46)
.L_46:
        /*011c*/ 	.word	0x00000000
        /*0120*/ 	.short	0x0004
        /*0122*/ 	.short	0x0020
        /*0124*/ 	.byte	0x00, 0xf5, 0x21, 0x00


	//----- nvinfo : EIATTR_KPARAM_INFO
	.align		4
.L_47:
        /*0128*/ 	.byte	0x04, 0x17
        /*012a*/ 	.short	(.L_49 - .L_48)
.L_48:
        /*012c*/ 	.word	0x00000000
        /*0130*/ 	.short	0x0003
        /*0132*/ 	.short	0x0018
        /*0134*/ 	.byte	0x00, 0xf5, 0x21, 0x00


	//----- nvinfo : EIATTR_KPARAM_INFO
	.align		4
.L_49:
        /*0138*/ 	.byte	0x04, 0x17
        /*013a*/ 	.short	(.L_51 - .L_50)
.L_50:
        /*013c*/ 	.word	0x00000000
        /*0140*/ 	.short	0x0002
        /*0142*/ 	.short	0x0010
        /*0144*/ 	.byte	0x00, 0xf5, 0x21, 0x00


	//----- nvinfo : EIATTR_KPARAM_INFO
	.align		4
.L_51:
        /*0148*/ 	.byte	0x04, 0x17
        /*014a*/ 	.short	(.L_53 - .L_52)
.L_52:
        /*014c*/ 	.word	0x00000000
        /*0150*/ 	.short	0x0001
        /*0152*/ 	.short	0x0008
        /*0154*/ 	.byte	0x00, 0xf5, 0x21, 0x00


	//----- nvinfo : EIATTR_KPARAM_INFO
	.align		4
.L_53:
        /*0158*/ 	.byte	0x04, 0x17
        /*015a*/ 	.short	(.L_55 - .L_54)
.L_54:
        /*015c*/ 	.word	0x00000000
        /*0160*/ 	.short	0x0000
        /*0162*/ 	.short	0x0000
        /*0164*/ 	.byte	0x00, 0xf5, 0x21, 0x00


	//----- nvinfo : EIATTR_SPARSE_MMA_MASK
	.align		4
.L_55:
        /*0168*/ 	.byte	0x03, 0x50
        /*016a*/ 	.short	0x0000


	//----- nvinfo : EIATTR_MAXREG_COUNT
	.align		4
        /*016c*/ 	.byte	0x03, 0x1b
        /*016e*/ 	.short	0x00ff


	//----- nvinfo : EIATTR_NUM_BARRIERS
	.align		4
        /*0170*/ 	.byte	0x02, 0x4c
        /*0172*/ 	.byte	0x01
	.zero		1


	//----- nvinfo : EIATTR_MERCURY_ISA_VERSION
	.align		4
        /*0174*/ 	.byte	0x03, 0x5f
        /*0176*/ 	.short	0x0101


	//----- nvinfo : EIATTR_VRC_CTA_INIT_COUNT
	.align		4
        /*0178*/ 	.byte	0x02, 0x4a
	.zero		1
	.zero		1


	//----- nvinfo : EIATTR_EXIT_INSTR_OFFSETS
	.align		4
        /*017c*/ 	.byte	0x04, 0x1c
        /*017e*/ 	.short	(.L_57 - .L_56)


	//   ....[0]....
.L_56:
        /*0180*/ 	.word	0x00001a00


	//----- nvinfo : EIATTR_CRS_STACK_SIZE
	.align		4
.L_57:
        /*0184*/ 	.byte	0x04, 0x1e
        /*0186*/ 	.short	(.L_59 - .L_58)
.L_58:
        /*0188*/ 	.word	0x00000000


	//----- nvinfo : EIATTR_CBANK_PARAM_SIZE
	.align		4
.L_59:
        /*018c*/ 	.byte	0x03, 0x19
        /*018e*/ 	.short	0x00b0


	//----- nvinfo : EIATTR_PARAM_CBANK
	.align		4
        /*0190*/ 	.byte	0x04, 0x0a
        /*0192*/ 	.short	(.L_61 - .L_60)
	.align		4
.L_60:
        /*0194*/ 	.word	index@(.nv.constant0._Z10N_BODY_GPUPdS_S_S_S_S_S_S_S_S_S_S_S_S_S_S_S_S_PKdPKiS1_S1_)
        /*0198*/ 	.short	0x0380
        /*019a*/ 	.short	0x00b0


	//----- nvinfo : EIATTR_SW_WAR
	.align		4
.L_61:
        /*019c*/ 	.byte	0x04, 0x36
        /*019e*/ 	.short	(.L_63 - .L_62)
.L_62:
        /*01a0*/ 	.word	0x00000008
.L_63:


//--------------------- .nv.callgraph             --------------------------
	.section	.nv.callgraph,"",@"SHT_CUDA_CALLGRAPH"
	.align	4
	.sectionentsize	8
	.align		4
        /*0000*/ 	.word	0x00000000
	.align		4
        /*0004*/ 	.word	0xffffffff
	.align		4
        /*0008*/ 	.word	0x00000000
	.align		4
        /*000c*/ 	.word	0xfffffffe
	.align		4
        /*0010*/ 	.word	0x00000000
	.align		4
        /*0014*/ 	.word	0xfffffffd
	.align		4
        /*0018*/ 	.word	0x00000000
	.align		4
        /*001c*/ 	.word	0xfffffffc


//--------------------- .text._Z10N_BODY_GPUPdS_S_S_S_S_S_S_S_S_S_S_S_S_S_S_S_S_PKdPKiS1_S1_ --------------------------
	.section	.text._Z10N_BODY_GPUPdS_S_S_S_S_S_S_S_S_S_S_S_S_S_S_S_S_PKdPKiS1_S1_,"ax",@progbits
	.align	128
        .global         _Z10N_BODY_GPUPdS_S_S_S_S_S_S_S_S_S_S_S_S_S_S_S_S_PKdPKiS1_S1_
        .type           _Z10N_BODY_GPUPdS_S_S_S_S_S_S_S_S_S_S_S_S_S_S_S_S_PKdPKiS1_S1_,@function
        .size           _Z10N_BODY_GPUPdS_S_S_S_S_S_S_S_S_S_S_S_S_S_S_S_S_PKdPKiS1_S1_,(.L_x_30 - _Z10N_BODY_GPUPdS_S_S_S_S_S_S_S_S_S_S_S_S_S_S_S_S_PKdPKiS1_S1_)
        .other          _Z10N_BODY_GPUPdS_S_S_S_S_S_S_S_S_S_S_S_S_S_S_S_S_PKdPKiS1_S1_,@"STO_CUDA_ENTRY STV_DEFAULT"
_Z10N_BODY_GPUPdS_S_S_S_S_S_S_S_S_S_S_S_S_S_S_S_S_PKdPKiS1_S1_:
.text._Z10N_BODY_GPUPdS_S_S_S_S_S_S_S_S_S_S_S_S_S_S_S_S_PKdPKiS1_S1_:
[----:B------:R-:W-:Y:S08]  /*0000*/  LDC R1, c[0x0][0x37c] ;  /* 0x0000df00ff017b82 */ /* 0x000ff00000000800 */
[----:B------:R-:W0:Y:S01]  /*0010*/  LDC.64 R2, c[0x0][0x418] ;  /* 0x00010600ff027b82 */ /* 0x000e220000000a00 */
[----:B------:R-:W1:Y:S01]  /*0020*/  S2R R38, SR_CTAID.X ;  /* 0x0000000000267919 */ /* 0x000e620000002500 */
[----:B------:R-:W0:Y:S01]  /*0030*/  LDCU.64 UR12, c[0x0][0x358] ;  /* 0x00006b00ff0c77ac */ /* 0x000e220008000a00 */
[----:B------:R-:W1:Y:S01]  /*0040*/  S2R R39, SR_TID.X ;  /* 0x0000000000277919 */ /* 0x000e620000002100 */
[----:B------:R-:W1:Y:S04]  /*0050*/  LDCU UR4, c[0x0][0x360] ;  /* 0x00006c00ff0477ac */ /* 0x000e680008000800 */
[----:B------:R-:W2:Y:S08]  /*0060*/  LDC.64 R16, c[0x0][0x380] ;  /* 0x0000e000ff107b82 */ /* 0x000eb00000000a00 */
[----:B------:R-:W3:Y:S08]  /*0070*/  LDC.64 R14, c[0x0][0x388] ;  /* 0x0000e200ff0e7b82 */ /* 0x000ef00000000a00 */
[----:B------:R-:W4:Y:S01]  /*0080*/  LDC.64 R12, c[0x0][0x390] ;  /* 0x0000e400ff0c7b82 */ /* 0x000f220000000a00 */
[----:B0-----:R-:W4:Y:S01]  /*0090*/  LDG.E R2, desc[UR12][R2.64] ;  /* 0x0000000c02027981 */ /* 0x001f22000c1e1900 */
[----:B-1----:R-:W-:-:S04]  /*00a0*/  IMAD R38, R38, UR4, R39 ;  /* 0x0000000426267c24 */ /* 0x002fc8000f8e0227 */
[----:B--2---:R-:W-:-:S04]  /*00b0*/  IMAD.WIDE R16, R38, 0x8, R16 ;  /* 0x0000000826107825 */ /* 0x004fc800078e0210 */
[C---:B---3--:R-:W-:Y:S02]  /*00c0*/  IMAD.WIDE R14, R38.reuse, 0x8, R14 ;  /* 0x00000008260e7825 */ /* 0x048fe400078e020e */
[----:B------:R-:W5:Y:S02]  /*00d0*/  LDG.E.64 R16, desc[UR12][R16.64] ;  /* 0x0000000c10107981 */ /* 0x000f64000c1e1b00 */
[----:B----4-:R-:W-:Y:S02]  /*00e0*/  IMAD.WIDE R12, R38, 0x8, R12 ;  /* 0x00000008260c7825 */ /* 0x010fe400078e020c */
[----:B------:R-:W5:Y:S04]  /*00f0*/  LDG.E.64 R14, desc[UR12][R14.64] ;  /* 0x0000000c0e0e7981 */ /* 0x000f68000c1e1b00 */
[----:B------:R-:W5:Y:S01]  /*0100*/  LDG.E.64 R12, desc[UR12][R12.64] ;  /* 0x0000000c0c0c7981 */ /* 0x000f62000c1e1b00 */
[----:B------:R-:W-:-:S02]  /*0110*/  CS2R R20, SRZ ;  /* 0x0000000000147805 */ /* 0x000fc4000001ff00 */
[----:B------:R-:W-:Y:S02]  /*0120*/  CS2R R32, SRZ ;  /* 0x0000000000207805 */ /* 0x000fe4000001ff00 */
[----:B------:R-:W-:Y:S02]  /*0130*/  CS2R R18, SRZ ;  /* 0x0000000000127805 */ /* 0x000fe4000001ff00 */
[----:B------:R-:W-:-:S13]  /*0140*/  ISETP.GE.AND P0, PT, R2, 0x20, PT ;  /* 0x000000200200780c */ /* 0x000fda0003f06270 */
[----:B------:R-:W-:Y:S05]  /*0150*/  @!P0 BRA `(.L_x_0) ;  /* 0x0000001400708947 */ /* 0x000fea0003800000 */
[----:B------:R-:W0:Y:S02]  /*0160*/  LDC.64 R10, c[0x0][0x428] ;  /* 0x00010a00ff0a7b82 */ /* 0x000e240000000a00 */
[----:B0-----:R-:W5:Y:S06]  /*0170*/  LDG.E.64 R10, desc[UR12][R10.64] ;  /* 0x0000000c0a0a7981 */ /* 0x001f6c000c1e1b00 */
[----:B------:R-:W0:Y:S01]  /*0180*/  S2UR UR6, SR_CgaCtaId ;  /* 0x00000000000679c3 */ /* 0x000e220000008800 */
[----:B------:R-:W-:Y:S01]  /*0190*/  UMOV UR4, 0x400 ;  /* 0x0000040000047882 */ /* 0x000fe20000000000 */
[----:B------:R-:W-:Y:S01]  /*01a0*/  CS2R R18, SRZ ;  /* 0x0000000000127805 */ /* 0x000fe2000001ff00 */
[----:B------:R-:W-:Y:S01]  /*01b0*/  UIADD3 UR5, UPT, UPT, UR4, 0x100, URZ ;  /* 0x0000010004057890 */ /* 0x000fe2000fffe0ff */
[----:B------:R-:W-:-:S02]  /*01c0*/  CS2R R32, SRZ ;  /* 0x0000000000207805 */ /* 0x000fc4000001ff00 */
[----:B------:R-:W-:Y:S01]  /*01d0*/  CS2R R20, SRZ ;  /* 0x0000000000147805 */ /* 0x000fe2000001ff00 */
[----:B0-----:R-:W-:Y:S02]  /*01e0*/  ULEA UR5, UR6, UR5, 0x18 ;  /* 0x0000000506057291 */ /* 0x001fe4000f8ec0ff */
[----:B------:R-:W-:-:S04]  /*01f0*/  ULEA UR4, UR6, UR4, 0x18 ;  /* 0x0000000406047291 */ /* 0x000fc8000f8ec0ff */
[C---:B------:R-:W-:Y:S02]  /*0200*/  LEA R36, R39.reuse, UR5, 0x3 ;  /* 0x0000000527247c11 */ /* 0x040fe4000f8e18ff */
[----:B------:R-:W-:Y:S01]  /*0210*/  LEA R37, R39, UR4, 0x3 ;  /* 0x0000000427257c11 */ /* 0x000fe2000f8e18ff */
[----:B------:R-:W-:-:S06]  /*0220*/  UMOV UR4, URZ ;  /* 0x000000ff00047c82 */ /* 0x000fcc0008000000 */
.L_x_18:
[----:B------:R-:W0:Y:S01]  /*0230*/  LDC.64 R2, c[0x0][0x380] ;  /* 0x0000e000ff027b82 */ /* 0x000e220000000a00 */
[----:B------:R-:W-:-:S04]  /*0240*/  IMAD.U32 R0, RZ, RZ, UR4 ;  /* 0x00000004ff007e24 */ /* 0x000fc8000f8e00ff */
[----:B------:R-:W-:-:S03]  /*0250*/  IMAD R23, R0, 0x20, R39 ;  /* 0x0000002000177824 */ /* 0x000fc600078e0227 */
[----:B------:R-:W1:Y:S08]  /*0260*/  LDC.64 R4, c[0x0][0x388] ;  /* 0x0000e200ff047b82 */ /* 0x000e700000000a00 */
[----:B------:R-:W2:Y:S08]  /*0270*/  LDC.64 R6, c[0x0][0x390] ;  /* 0x0000e400ff067b82 */ /* 0x000eb00000000a00 */
[----:B------:R-:W3:Y:S01]  /*0280*/  LDC.64 R8, c[0x0][0x410] ;  /* 0x00010400ff087b82 */ /* 0x000ee20000000a00 */
[----:B0-----:R-:W-:-:S06]  /*0290*/  IMAD.WIDE.U32 R2, R23, 0x8, R2 ;  /* 0x0000000817027825 */ /* 0x001fcc00078e0002 */
[----:B------:R-:W4:Y:S01]  /*02a0*/  LDG.E.64 R2, desc[UR12][R2.64] ;  /* 0x0000000c02027981 */ /* 0x000f22000c1e1b00 */
[----:B-1----:R-:W-:-:S06]  /*02b0*/  IMAD.WIDE.U32 R4, R23, 0x8, R4 ;  /* 0x0000000817047825 */ /* 0x002fcc00078e0004 */
[----:B------:R-:W4:Y:S01]  /*02c0*/  LDG.E.64 R4, desc[UR12][R4.64] ;  /* 0x0000000c04047981 */ /* 0x000f22000c1e1b00 */
[----:B--2---:R-:W-:-:S06]  /*02d0*/  IMAD.WIDE.U32 R6, R23, 0x8, R6 ;  /* 0x0000000817067825 */ /* 0x004fcc00078e0006 */
[----:B------:R-:W2:Y:S01]  /*02e0*/  LDG.E.64 R6, desc[UR12][R6.64] ;  /* 0x0000000c06067981 */ /* 0x000ea2000c1e1b00 */
[----:B---3--:R-:W-:-:S06]  /*02f0*/  IMAD.WIDE.U32 R8, R23, 0x8, R8 ;  /* 0x0000000817087825 */ /* 0x008fcc00078e0008 */
[----:B------:R-:W3:Y:S01]  /*0300*/  LDG.E.64 R8, desc[UR12][R8.64] ;  /* 0x0000000c08087981 */ /* 0x000ee2000c1e1b00 */
[----:B------:R-:W0:Y:S01]  /*0310*/  S2UR UR7, SR_CgaCtaId ;  /* 0x00000000000779c3 */ /* 0x000e220000008800 */
[----:B------:R-:W-:Y:S02]  /*0320*/  UMOV UR6, 0x400 ;  /* 0x0000040000067882 */ /* 0x000fe40000000000 */
[----:B------:R-:W-:Y:S02]  /*0330*/  UIADD3 UR5, UPT, UPT, UR6, 0x200, URZ ;  /* 0x0000020006057890 */ /* 0x000fe4000fffe0ff */
[----:B------:R-:W-:Y:S02]  /*0340*/  UIADD3 UR6, UPT, UPT, UR6, 0x300, URZ ;  /* 0x0000030006067890 */ /* 0x000fe4000fffe0ff */
[----:B0-----:R-:W-:Y:S02]  /*0350*/  ULEA UR5, UR7, UR5, 0x18 ;  /* 0x0000000507057291 */ /* 0x001fe4000f8ec0ff */
[----:B------:R-:W-:-:S04]  /*0360*/  ULEA UR6, UR7, UR6, 0x18 ;  /* 0x0000000607067291 */ /* 0x000fc8000f8ec0ff */
[C---:B------:R-:W-:Y:S02]  /*0370*/  LEA R23, R39.reuse, UR5, 0x3 ;  /* 0x0000000527177c11 */ /* 0x040fe4000f8e18ff */
[----:B------:R-:W-:Y:S01]  /*0380*/  LEA R25, R39, UR6, 0x3 ;  /* 0x0000000627197c11 */ /* 0x000fe2000f8e18ff */
[----:B------:R-:W-:Y:S01]  /*0390*/  UIADD3 UR6, UPT, UPT, UR6, 0x10, URZ ;  /* 0x0000001006067890 */ /* 0x000fe2000fffe0ff */
[----:B------:R-:W-:Y:S01]  /*03a0*/  UMOV UR11, 0x10 ;  /* 0x00000010000b7882 */ /* 0x000fe20000000000 */
[----:B----4-:R0:W-:Y:S04]  /*03b0*/  STS.64 [R37], R2 ;  /* 0x0000000225007388 */ /* 0x0101e80000000a00 */
[----:B------:R0:W-:Y:S04]  /*03c0*/  STS.64 [R36], R4 ;  /* 0x0000000424007388 */ /* 0x0001e80000000a00 */
[----:B--2---:R0:W-:Y:S04]  /*03d0*/  STS.64 [R23], R6 ;  /* 0x0000000617007388 */ /* 0x0041e80000000a00 */
[----:B---3--:R0:W-:Y:S01]  /*03e0*/  STS.64 [R25], R8 ;  /* 0x0000000819007388 */ /* 0x0081e20000000a00 */
[----:B------:R-:W-:Y:S06]  /*03f0*/  BAR.SYNC.DEFER_BLOCKING 0x0 ;  /* 0x0000000000007b1d */ /* 0x000fec0000010000 */
.L_x_17:
[----:B------:R-:W1:Y:S01]  /*0400*/  S2UR UR7, SR_CgaCtaId ;  /* 0x00000000000779c3 */ /* 0x000e620000008800 */
[----:B------:R-:W-:Y:S01]  /*0410*/  UMOV UR5, 0x400 ;  /* 0x0000040000057882 */ /* 0x000fe20000000000 */
[----:B0-----:R-:W-:Y:S01]  /*0420*/  IMAD.U32 R4, RZ, RZ, UR11 ;  /* 0x0000000bff047e24 */ /* 0x001fe2000f8e00ff */
[----:B------:R-:W-:Y:S01]  /*0430*/  UIADD3 UR8, UPT, UPT, UR5, 0x100, URZ ;  /* 0x0000010005087890 */ /* 0x000fe2000fffe0ff */
[----:B------:R-:W-:Y:S01]  /*0440*/  MOV R0, UR11 ;  /* 0x0000000b00007c02 */ /* 0x000fe20008000f00 */
[----:B------:R-:W-:Y:S01]  /*0450*/  IMAD.U32 R5, RZ, RZ, UR11 ;  /* 0x0000000bff057e24 */ /* 0x000fe2000f8e00ff */
[----:B------:R-:W-:Y:S01]  /*0460*/  MOV R7, 0x3fd80000 ;  /* 0x3fd8000000077802 */ /* 0x000fe20000000f00 */
[----:B------:R-:W-:Y:S01]  /*0470*/  IMAD.MOV.U32 R6, RZ, RZ, 0x0 ;  /* 0x00000000ff067424 */ /* 0x000fe200078e00ff */
[----:B------:R-:W-:Y:S01]  /*0480*/  LDS.64 R24, [UR6+-0x10] ;  /* 0xfffff006ff187984 */ /* 0x000fe20008000a00 */
[----:B------:R-:W-:Y:S01]  /*0490*/  BSSY.RECONVERGENT B0, `(.L_x_1) ;  /* 0x000002d000007945 */ /* 0x000fe20003800200 */
[----:B-1----:R-:W-:-:S02]  /*04a0*/  ULEA UR9, UR7, UR8, 0x18 ;  /* 0x0000000807097291 */ /* 0x002fc4000f8ec0ff */
[----:B------:R-:W-:Y:S02]  /*04b0*/  ULEA UR8, UR7, UR5, 0x18 ;  /* 0x0000000507087291 */ /* 0x000fe4000f8ec0ff */
[----:B------:R-:W-:-:S04]  /*04c0*/  UIADD3 UR5, UPT, UPT, UR5, 0x200, URZ ;  /* 0x0000020005057890 */ /* 0x000fc8000fffe0ff */
[----:B------:R-:W-:Y:S01]  /*04d0*/  ULEA UR10, UR7, UR5, 0x18 ;  /* 0x00000005070a7291 */ /* 0x000fe2000f8ec0ff */
[----:B------:R-:W0:Y:S01]  /*04e0*/  LDS.64 R22, [R4+UR9+-0x10] ;  /* 0xfffff00904167984 */ /* 0x000e220008000a00 */
[----:B------:R-:W-:Y:S02]  /*04f0*/  UIADD3 UR5, UPT, UPT, UR8, UR11, URZ ;  /* 0x0000000b08057290 */ /* 0x000fe4000fffe0ff */
[----:B------:R-:W-:Y:S01]  /*0500*/  UIADD3 UR7, UPT, UPT, UR9, UR11, URZ ;  /* 0x0000000b09077290 */ /* 0x000fe2000fffe0ff */
[----:B------:R-:W1:Y:S01]  /*0510*/  LDS.64 R34, [R0+UR8+-0x10] ;  /* 0xfffff00800227984 */ /* 0x000e620008000a00 */
[----:B------:R-:W-:-:S03]  /*0520*/  UIADD3 UR8, UPT, UPT, UR10, UR11, URZ ;  /* 0x0000000b0a087290 */ /* 0x000fc6000fffe0ff */
[----:B------:R-:W2:Y:S01]  /*0530*/  LDS.64 R30, [R5+UR10+-0x10] ;  /* 0xfffff00a051e7984 */ /* 0x000ea20008000a00 */
[----:B0----5:R-:W-:Y:S02]  /*0540*/  DADD R22, -R14, R22 ;  /* 0x000000000e167229 */ /* 0x021fe40000000116 */
[----:B-1----:R-:W-:-:S06]  /*0550*/  DADD R34, -R16, R34 ;  /* 0x0000000010227229 */ /* 0x002fcc0000000122 */
[----:B------:R-:W-:Y:S02]  /*0560*/  DMUL R2, R22, R22 ;  /* 0x0000001616027228 */ /* 0x000fe40000000000 */
[----:B--2---:R-:W-:-:S06]  /*0570*/  DADD R30, -R12, R30 ;  /* 0x000000000c1e7229 */ /* 0x004fcc000000011e */
[----:B------:R-:W-:-:S08]  /*0580*/  DFMA R2, R34, R34, R2 ;  /* 0x000000222202722b */ /* 0x000fd00000000002 */
[----:B------:R-:W-:-:S08]  /*0590*/  DFMA R2, R30, R30, R2 ;  /* 0x0000001e1e02722b */ /* 0x000fd00000000002 */
[----:B------:R-:W-:-:S08]  /*05a0*/  DADD R2, R10, R2 ;  /* 0x000000000a027229 */ /* 0x000fd00000000002 */
[----:B------:R-:W-:-:S08]  /*05b0*/  DMUL R40, R2, R2 ;  /* 0x0000000202287228 */ /* 0x000fd00000000000 */
[----:B------:R-:W-:-:S06]  /*05c0*/  DMUL R40, R2, R40 ;  /* 0x0000002802287228 */ /* 0x000fcc0000000000 */
[----:B------:R-:W0:Y:S04]  /*05d0*/  MUFU.RSQ64H R3, R41 ;  /* 0x0000002900037308 */ /* 0x000e280000001c00 */
[----:B------:R-:W-:-:S05]  /*05e0*/  VIADD R2, R41, 0xfcb00000 ;  /* 0xfcb0000029027836 */ /* 0x000fca0000000000 */
[----:B------:R-:W-:Y:S01]  /*05f0*/  ISETP.GE.U32.AND P0, PT, R2, 0x7ca00000, PT ;  /* 0x7ca000000200780c */ /* 0x000fe20003f06070 */
[----:B0-----:R-:W-:-:S08]  /*0600*/  DMUL R4, R2, R2 ;  /* 0x0000000202047228 */ /* 0x001fd00000000000 */
[----:B------:R-:W-:-:S08]  /*0610*/  DFMA R4, R40, -R4, 1 ;  /* 0x3ff000002804742b */ /* 0x000fd00000000804 */
[----:B------:R-:W-:Y:S02]  /*0620*/  DFMA R6, R4, R6, 0.5 ;  /* 0x3fe000000406742b */ /* 0x000fe40000000006 */
[----:B------:R-:W-:-:S08]  /*0630*/  DMUL R4, R2, R4 ;  /* 0x0000000402047228 */ /* 0x000fd00000000000 */
[----:B------:R-:W-:-:S08]  /*0640*/  DFMA R8, R6, R4, R2 ;  /* 0x000000040608722b */ /* 0x000fd00000000002 */
[----:B------:R-:W-:Y:S02]  /*0650*/  DMUL R28, R40, R8 ;  /* 0x00000008281c7228 */ /* 0x000fe40000000000 */
[----:B------:R-:W-:Y:S02]  /*0660*/  VIADD R27, R9, 0xfff00000 ;  /* 0xfff00000091b7836 */ /* 0x000fe40000000000 */
[----:B------:R-:W-:-:S04]  /*0670*/  IMAD.MOV.U32 R26, RZ, RZ, R8 ;  /* 0x000000ffff1a7224 */ /* 0x000fc800078e0008 */
[----:B------:R-:W-:-:S08]  /*0680*/  DFMA R4, R28, -R28, R40 ;  /* 0x8000001c1c04722b */ /* 0x000fd00000000028 */
[----:B------:R-:W-:Y:S01]  /*0690*/  DFMA R6, R4, R26, R28 ;  /* 0x0000001a0406722b */ /* 0x000fe2000000001c */
[----:B------:R-:W-:Y:S10]  /*06a0*/  @!P0 BRA `(.L_x_2) ;  /* 0x00000000002c8947 */ /* 0x000ff40003800000 */
[----:B------:R-:W-:Y:S01]  /*06b0*/  IMAD.MOV.U32 R9, RZ, RZ, R8 ;  /* 0x000000ffff097224 */ /* 0x000fe200078e0008 */
[----:B------:R-:W-:Y:S01]  /*06c0*/  MOV R8, R40 ;  /* 0x0000002800087202 */ /* 0x000fe20000000f00 */
[----:B------:R-:W-:Y:S01]  /*06d0*/  IMAD.MOV.U32 R6, RZ, RZ, R4 ;  /* 0x000000ffff067224 */ /* 0x000fe200078e0004 */
[----:B------:R-:W-:Y:S01]  /*06e0*/  MOV R3, R29 ;  /* 0x0000001d00037202 */ /* 0x000fe20000000f00 */
[----:B------:R-:W-:Y:S01]  /*06f0*/  IMAD.MOV.U32 R7, RZ, RZ, R41 ;  /* 0x000000ffff077224 */ /* 0x000fe200078e0029 */
[----:B------:R-:W-:Y:S01]  /*0700*/  MOV R40, 0x740 ;  /* 0x0000074000287802 */ /* 0x000fe20000000f00 */
[----:B------:R-:W-:Y:S02]  /*0710*/  IMAD.MOV.U32 R4, RZ, RZ, R28 ;  /* 0x000000ffff047224 */ /* 0x000fe400078e001c */
[----:B------:R-:W-:-:S07]  /*0720*/  IMAD.MOV.U32 R0, RZ, RZ, R27 ;  /* 0x000000ffff007224 */ /* 0x000fce00078e001b */
[----:B------:R-:W-:Y:S05]  /*0730*/  CALL.REL.NOINC `($__internal_1_$__cuda_sm20_dsqrt_rn_f64_mediumpath_v1) ;  /* 0x00000018004c7944 */ /* 0x000fea0003c00000 */
[----:B------:R-:W-:Y:S02]  /*0740*/  IMAD.MOV.U32 R6, RZ, RZ, R2 ;  /* 0x000000ffff067224 */ /* 0x000fe400078e0002 */
[----:B------:R-:W-:-:S07]  /*0750*/  IMAD.MOV.U32 R7, RZ, RZ, R0 ;  /* 0x000000ffff077224 */ /* 0x000fce00078e0000 */
.L_x_2:
[----:B------:R-:W-:Y:S05]  /*0760*/  BSYNC.RECONVERGENT B0 ;  /* 0x0000000000007941 */ /* 0x000fea0003800200 */
.L_x_1:
[----:B------:R-:W0:Y:S01]  /*0770*/  MUFU.RCP64H R3, R7 ;  /* 0x0000000700037308 */ /* 0x000e220000001800 */
[----:B------:R-:W-:Y:S01]  /*0780*/  MOV R2, 0x1 ;  /* 0x0000000100027802 */ /* 0x000fe20000000f00 */
[----:B------:R-:W-:Y:S01]  /*0790*/  BSSY.RECONVERGENT B0, `(.L_x_3) ;  /* 0x0000015000007945 */ /* 0x000fe20003800200 */
[----:B------:R-:W-:-:S04]  /*07a0*/  FSETP.GEU.AND P1, PT, |R25|, 6.5827683646048100446e-37, PT ;  /* 0x036000001900780b */ /* 0x000fc80003f2e200 */
[----:B0-----:R-:W-:-:S08]  /*07b0*/  DFMA R4, R2, -R6, 1 ;  /* 0x3ff000000204742b */ /* 0x001fd00000000806 */
[----:B------:R-:W-:-:S08]  /*07c0*/  DFMA R4, R4, R4, R4 ;  /* 0x000000040404722b */ /* 0x000fd00000000004 */
[----:B------:R-:W-:-:S08]  /*07d0*/  DFMA R4, R2, R4, R2 ;  /* 0x000000040204722b */ /* 0x000fd00000000002 */
[----:B------:R-:W-:-:S08]  /*07e0*/  DFMA R2, R4, -R6, 1 ;  /* 0x3ff000000402742b */ /* 0x000fd00000000806 */
[----:B------:R-:W-:-:S08]  /*07f0*/  DFMA R2, R4, R2, R4 ;  /* 0x000000020402722b */ /* 0x000fd00000000004 */
[----:B------:R-:W-:-:S08]  /*0800*/  DMUL R8, R24, R2 ;  /* 0x0000000218087228 */ /* 0x000fd00000000000 */
[----:B------:R-:W-:-:S08]  /*0810*/  DFMA R4, R8, -R6, R24 ;  /* 0x800000060804722b */ /* 0x000fd00000000018 */
[----:B------:R-:W-:-:S10]  /*0820*/  DFMA R8, R2, R4, R8 ;  /* 0x000000040208722b */ /* 0x000fd40000000008 */
[----:B------:R-:W-:-:S05]  /*0830*/  FFMA R0, RZ, R7, R9 ;  /* 0x00000007ff007223 */ /* 0x000fca0000000009 */
[----:B------:R-:W-:-:S13]  /*0840*/  FSETP.GT.AND P0, PT, |R0|, 1.469367938527859385e-39, PT ;  /* 0x001000000000780b */ /* 0x000fda0003f04200 */
[----:B------:R-:W-:Y:S05]  /*0850*/  @P0 BRA P1, `(.L_x_4) ;  /* 0x0000000000200947 */ /* 0x000fea0000800000 */
[----:B------:R-:W-:Y:S01]  /*0860*/  IMAD.MOV.U32 R5, RZ, RZ, R24 ;  /* 0x000000ffff057224 */ /* 0x000fe200078e0018 */
[----:B------:R-:W-:Y:S01]  /*0870*/  MOV R2, R7 ;  /* 0x0000000700027202 */ /* 0x000fe20000000f00 */
[----:B------:R-:W-:Y:S01]  /*0880*/  IMAD.MOV.U32 R4, RZ, RZ, R25 ;  /* 0x000000ffff047224 */ /* 0x000fe200078e0019 */
[----:B------:R-:W-:Y:S01]  /*0890*/  MOV R0, 0x8c0 ;  /* 0x000008c000007802 */ /* 0x000fe20000000f00 */
[----:B------:R-:W-:-:S07]  /*08a0*/  IMAD.MOV.U32 R3, RZ, RZ, R6 ;  /* 0x000000ffff037224 */ /* 0x000fce00078e0006 */
[----:B------:R-:W-:Y:S05]  /*08b0*/  CALL.REL.NOINC `($__internal_0_$__cuda_sm20_div_rn_f64_full) ;  /* 0x0000001000547944 */ /* 0x000fea0003c00000 */
[----:B------:R-:W-:Y:S02]  /*08c0*/  IMAD.MOV.U32 R8, RZ, RZ, R3 ;  /* 0x000000ffff087224 */ /* 0x000fe400078e0003 */
[----:B------:R-:W-:-:S07]  /*08d0*/  IMAD.MOV.U32 R9, RZ, RZ, R2 ;  /* 0x000000ffff097224 */ /* 0x000fce00078e0002 */
.L_x_4:
[----:B------:R-:W-:Y:S05]  /*08e0*/  BSYNC.RECONVERGENT B0 ;  /* 0x0000000000007941 */ /* 0x000fea0003800200 */
.L_x_3:
[----:B------:R-:W0:Y:S01]  /*08f0*/  LDS.64 R26, [UR7+-0x8] ;  /* 0xfffff807ff1a7984 */ /* 0x000e220008000a00 */
[----:B------:R-:W-:Y:S01]  /*0900*/  MOV R6, 0x0 ;  /* 0x0000000000067802 */ /* 0x000fe20000000f00 */
[----:B------:R-:W-:Y:S01]  /*0910*/  IMAD.MOV.U32 R7, RZ, RZ, 0x3fd80000 ;  /* 0x3fd80000ff077424 */ /* 0x000fe200078e00ff */
[-C--:B------:R-:W-:Y:S01]  /*0920*/  DFMA R32, R22, R8.reuse, R32 ;  /* 0x000000081620722b */ /* 0x080fe20000000020 */
[----:B------:R-:W1:Y:S01]  /*0930*/  LDS.64 R24, [UR5+-0x8] ;  /* 0xfffff805ff187984 */ /* 0x000e620008000a00 */
[-C--:B------:R-:W-:Y:S01]  /*0940*/  DFMA R34, R34, R8.reuse, R20 ;  /* 0x000000082222722b */ /* 0x080fe20000000014 */
[----:B------:R-:W-:Y:S01]  /*0950*/  BSSY.RECONVERGENT B0, `(.L_x_5) ;  /* 0x0000027000007945 */ /* 0x000fe20003800200 */
[----:B------:R-:W-:Y:S01]  /*0960*/  DFMA R30, R30, R8, R18 ;  /* 0x000000081e1e722b */ /* 0x000fe20000000012 */
[----:B------:R-:W2:Y:S04]  /*0970*/  LDS.64 R28, [UR8+-0x8] ;  /* 0xfffff808ff1c7984 */ /* 0x000ea80008000a00 */
[----:B------:R-:W3:Y:S01]  /*0980*/  LDS.64 R44, [UR6+-0x8] ;  /* 0xfffff806ff2c7984 */ /* 0x000ee20008000a00 */
[----:B0-----:R-:W-:-:S02]  /*0990*/  DADD R26, -R14, R26 ;  /* 0x000000000e1a7229 */ /* 0x001fc4000000011a */
        /* <DEDUP_REMOVED lines=21> */
[----:B---3--:R-:W-:Y:S10]  /*0af0*/  @!P0 BRA `(.L_x_6) ;  /* 0x0000000000308947 */ /* 0x008ff40003800000 */
[----:B------:R-:W-:Y:S01]  /*0b00*/  IMAD.MOV.U32 R8, RZ, RZ, R4 ;  /* 0x000000ffff087224 */ /* 0x000fe200078e0004 */
[----:B------:R-:W-:Y:S01]  /*0b10*/  MOV R9, R6 ;  /* 0x0000000600097202 */ /* 0x000fe20000000f00 */
[----:B------:R-:W-:Y:S01]  /*0b20*/  IMAD.MOV.U32 R7, RZ, RZ, R5 ;  /* 0x000000ffff077224 */ /* 0x000fe200078e0005 */
[----:B------:R-:W-:Y:S01]  /*0b30*/  MOV R5, R23 ;  /* 0x0000001700057202 */ /* 0x000fe20000000f00 */
[----:B------:R-:W-:Y:S01]  /*0b40*/  IMAD.MOV.U32 R4, RZ, RZ, R40 ;  /* 0x000000ffff047224 */ /* 0x000fe200078e0028 */
[----:B------:R-:W-:Y:S01]  /*0b50*/  MOV R40, 0xba0 ;  /* 0x00000ba000287802 */ /* 0x000fe20000000f00 */
[----:B------:R-:W-:Y:S02]  /*0b60*/  IMAD.MOV.U32 R6, RZ, RZ, R22 ;  /* 0x000000ffff067224 */ /* 0x000fe400078e0016 */
[----:B------:R-:W-:Y:S02]  /*0b70*/  IMAD.MOV.U32 R3, RZ, RZ, R41 ;  /* 0x000000ffff037224 */ /* 0x000fe400078e0029 */
[----:B------:R-:W-:-:S07]  /*0b80*/  IMAD.MOV.U32 R0, RZ, RZ, R21 ;  /* 0x000000ffff007224 */ /* 0x000fce00078e0015 */
[----:B------:R-:W-:Y:S05]  /*0b90*/  CALL.REL.NOINC `($__internal_1_$__cuda_sm20_dsqrt_rn_f64_mediumpath_v1) ;  /* 0x0000001400347944 */ /* 0x000fea0003c00000 */
[----:B------:R-:W-:Y:S01]  /*0ba0*/  MOV R18, R2 ;  /* 0x0000000200127202 */ /* 0x000fe20000000f00 */
[----:B------:R-:W-:-:S07]  /*0bb0*/  IMAD.MOV.U32 R19, RZ, RZ, R0 ;  /* 0x000000ffff137224 */ /* 0x000fce00078e0000 */
.L_x_6:
[----:B------:R-:W-:Y:S05]  /*0bc0*/  BSYNC.RECONVERGENT B0 ;  /* 0x0000000000007941 */ /* 0x000fea0003800200 */
.L_x_5:
[----:B------:R-:W0:Y:S01]  /*0bd0*/  MUFU.RCP64H R3, R19 ;  /* 0x0000001300037308 */ /* 0x000e220000001800 */
[----:B------:R-:W-:Y:S01]  /*0be0*/  IMAD.MOV.U32 R2, RZ, RZ, 0x1 ;  /* 0x00000001ff027424 */ /* 0x000fe200078e00ff */
[----:B------:R-:W-:Y:S01]  /*0bf0*/  FSETP.GEU.AND P1, PT, |R45|, 6.5827683646048100446e-37, PT ;  /* 0x036000002d00780b */ /* 0x000fe20003f2e200 */
[----:B------:R-:W-:Y:S04]  /*0c00*/  BSSY.RECONVERGENT B0, `(.L_x_7) ;  /* 0x0000014000007945 */ /* 0x000fe80003800200 */
        /* <DEDUP_REMOVED lines=17> */
[----:B------:R-:W-:Y:S01]  /*0d20*/  IMAD.MOV.U32 R8, RZ, RZ, R3 ;  /* 0x000000ffff087224 */ /* 0x000fe200078e0003 */
[----:B------:R-:W-:-:S07]  /*0d30*/  MOV R9, R2 ;  /* 0x0000000200097202 */ /* 0x000fce0000000f00 */
.L_x_8:
[----:B------:R-:W-:Y:S05]  /*0d40*/  BSYNC.RECONVERGENT B0 ;  /* 0x0000000000007941 */ /* 0x000fea0003800200 */
.L_x_7:
[----:B------:R-:W0:Y:S01]  /*0d50*/  LDS.64 R18, [UR7] ;  /* 0x00000007ff127984 */ /* 0x000e220008000a00 */
[----:B------:R-:W-:Y:S01]  /*0d60*/  IMAD.MOV.U32 R6, RZ, RZ, 0x0 ;  /* 0x00000000ff067424 */ /* 0x000fe200078e00ff */
[-C--:B------:R-:W-:Y:S01]  /*0d70*/  DFMA R24, R24, R8.reuse, R34 ;  /* 0x000000081818722b */ /* 0x080fe20000000022 */
[----:B------:R-:W-:Y:S01]  /*0d80*/  IMAD.MOV.U32 R7, RZ, RZ, 0x3fd80000 ;  /* 0x3fd80000ff077424 */ /* 0x000fe200078e00ff */
[----:B------:R-:W1:Y:S01]  /*0d90*/  LDS.64 R20, [UR5] ;  /* 0x00000005ff147984 */ /* 0x000e620008000a00 */
[-C--:B------:R-:W-:Y:S01]  /*0da0*/  DFMA R26, R26, R8.reuse, R32 ;  /* 0x000000081a1a722b */ /* 0x080fe20000000020 */
[----:B------:R-:W-:Y:S01]  /*0db0*/  BSSY.RECONVERGENT B0, `(.L_x_9) ;  /* 0x0000027000007945 */ /* 0x000fe20003800200 */
[----:B------:R-:W-:Y:S01]  /*0dc0*/  DFMA R28, R28, R8, R30 ;  /* 0x000000081c1c722b */ /* 0x000fe2000000001e */
[----:B------:R-:W2:Y:S04]  /*0dd0*/  LDS.64 R22, [UR8] ;  /* 0x00000008ff167984 */ /* 0x000ea80008000a00 */
[----:B------:R-:W3:Y:S01]  /*0de0*/  LDS.64 R44, [UR6] ;  /* 0x00000006ff2c7984 */ /* 0x000ee20008000a00 */
        /* <DEDUP_REMOVED lines=18> */
[----:B------:R-:W-:Y:S01]  /*0f10*/  IADD3 R33, PT, PT, R7, -0x100000, RZ ;  /* 0xfff0000007217810 */ /* 0x000fe20007ffe0ff */
[----:B------:R-:W-:-:S05]  /*0f20*/  IMAD.MOV.U32 R32, RZ, RZ, R6 ;  /* 0x000000ffff207224 */ /* 0x000fca00078e0006 */
[----:B------:R-:W-:-:S08]  /*0f30*/  DFMA R34, R40, -R40, R4 ;  /* 0x800000282822722b */ /* 0x000fd00000000004 */
[----:B------:R-:W-:Y:S01]  /*0f40*/  DFMA R30, R34, R32, R40 ;  /* 0x00000020221e722b */ /* 0x000fe20000000028 */
[----:B---3--:R-:W-:Y:S10]  /*0f50*/  @!P0 BRA `(.L_x_10) ;  /* 0x0000000000308947 */ /* 0x008ff40003800000 */
[----:B------:R-:W-:Y:S01]  /*0f60*/  MOV R8, R4 ;  /* 0x0000000400087202 */ /* 0x000fe20000000f00 */
        /* <DEDUP_REMOVED lines=11> */
.L_x_10:
[----:B------:R-:W-:Y:S05]  /*1020*/  BSYNC.RECONVERGENT B0 ;  /* 0x0000000000007941 */ /* 0x000fea0003800200 */
.L_x_9:
        /* <DEDUP_REMOVED lines=23> */
.L_x_12:
[----:B------:R-:W-:Y:S05]  /*11a0*/  BSYNC.RECONVERGENT B0 ;  /* 0x0000000000007941 */ /* 0x000fea0003800200 */
.L_x_11:
[----:B------:R-:W0:Y:S01]  /*11b0*/  LDS.64 R30, [UR7+0x8] ;  /* 0x00000807ff1e7984 */ /* 0x000e220008000a00 */
[----:B------:R-:W-:Y:S01]  /*11c0*/  IMAD.MOV.U32 R6, RZ, RZ, 0x0 ;  /* 0x00000000ff067424 */ /* 0x000fe200078e00ff */
[----:B------:R-:W-:Y:S01]  /*11d0*/  MOV R7, 0x3fd80000 ;  /* 0x3fd8000000077802 */ /* 0x000fe20000000f00 */
[-C--:B------:R-:W-:Y:S01]  /*11e0*/  DFMA R20, R20, R8.reuse, R24 ;  /* 0x000000081414722b */ /* 0x080fe20000000018 */
[----:B------:R-:W1:Y:S01]  /*11f0*/  LDS.64 R32, [UR5+0x8] ;  /* 0x00000805ff207984 */ /* 0x000e620008000a00 */
[-C--:B------:R-:W-:Y:S01]  /*1200*/  DFMA R26, R18, R8.reuse, R26 ;  /* 0x00000008121a722b */ /* 0x080fe2000000001a */
[----:B------:R-:W-:Y:S01]  /*1210*/  BSSY.RECONVERGENT B0, `(.L_x_13) ;  /* 0x0000027000007945 */ /* 0x000fe20003800200 */
[----:B------:R-:W-:Y:S01]  /*1220*/  DFMA R28, R22, R8, R28 ;  /* 0x00000008161c722b */ /* 0x000fe2000000001c */
[----:B------:R-:W2:Y:S04]  /*1230*/  LDS.64 R34, [UR8+0x8] ;  /* 0x00000808ff227984 */ /* 0x000ea80008000a00 */
[----:B------:R-:W3:Y:S01]  /*1240*/  LDS.64 R44, [UR6+0x8] ;  /* 0x00000806ff2c7984 */ /* 0x000ee20008000a00 */
        /* <DEDUP_REMOVED lines=28> */
[----:B------:R-:W-:Y:S01]  /*1410*/  MOV R3, R41 ;  /* 0x0000002900037202 */ /* 0x000fe20000000f00 */
[----:B------:R-:W-:Y:S01]  /*1420*/  IMAD.MOV.U32 R5, RZ, RZ, R25 ;  /* 0x000000ffff057224 */ /* 0x000fe200078e0019 */
[----:B------:R-:W-:Y:S01]  /*1430*/  MOV R40, 0x1460 ;  /* 0x0000146000287802 */ /* 0x000fe20000000f00 */
[----:B------:R-:W-:-:S07]  /*1440*/  IMAD.MOV.U32 R0, RZ, RZ, R19 ;  /* 0x000000ffff007224 */ /* 0x000fce00078e0013 */
[----:B------:R-:W-:Y:S05]  /*1450*/  CALL.REL.NOINC `($__internal_1_$__cuda_sm20_dsqrt_rn_f64_mediumpath_v1) ;  /* 0x0000000c00047944 */ /* 0x000fea0003c00000 */
[----:B------:R-:W-:Y:S01]  /*1460*/  IMAD.MOV.U32 R8, RZ, RZ, R2 ;  /* 0x000000ffff087224 */ /* 0x000fe200078e0002 */
[----:B------:R-:W-:-:S07]  /*1470*/  MOV R9, R0 ;  /* 0x0000000000097202 */ /* 0x000fce0000000f00 */
.L_x_14:
[----:B------:R-:W-:Y:S05]  /*1480*/  BSYNC.RECONVERGENT B0 ;  /* 0x0000000000007941 */ /* 0x000fea0003800200 */
.L_x_13:
        /* <DEDUP_REMOVED lines=21> */
[----:B------:R-:W-:-:S04]  /*15e0*/  LOP3.LUT R3, R3, R2, RZ, 0x3c, !PT ;  /* 0x0000000203037212 */ /* 0x000fc800078e3cff */
[----:B------:R-:W-:-:S04]  /*15f0*/  LOP3.LUT R2, R3, R2, RZ, 0x3c, !PT ;  /* 0x0000000203027212 */ /* 0x000fc800078e3cff */
[----:B------:R-:W-:-:S07]  /*1600*/  LOP3.LUT R3, R3, R2, RZ, 0x3c, !PT ;  /* 0x0000000203037212 */ /* 0x000fce00078e3cff */
.L_x_16:
[----:B------:R-:W-:Y:S05]  /*1610*/  BSYNC.RECONVERGENT B0 ;  /* 0x0000000000007941 */ /* 0x000fea0003800200 */
.L_x_15:
[----:B------:R-:W-:Y:S01]  /*1620*/  UIADD3 UR11, UPT, UPT, UR11, 0x20, URZ ;  /* 0x000000200b0b7890 */ /* 0x000fe2000fffe0ff */
[-C--:B------:R-:W-:Y:S01]  /*1630*/  DFMA R20, R32, R2.reuse, R20 ;  /* 0x000000022014722b */ /* 0x080fe20000000014 */
[----:B------:R-:W-:Y:S01]  /*1640*/  UIADD3 UR6, UPT, UPT, UR6, 0x20, URZ ;  /* 0x0000002006067890 */ /* 0x000fe2000fffe0ff */
[-C--:B------:R-:W-:Y:S01]  /*1650*/  DFMA R32, R30, R2.reuse, R26 ;  /* 0x000000021e20722b */ /* 0x080fe2000000001a */
[----:B------:R-:W-:Y:S01]  /*1660*/  UISETP.NE.AND UP0, UPT, UR11, 0x110, UPT ;  /* 0x000001100b00788c */ /* 0x000fe2000bf05270 */
[----:B------:R-:W-:-:S08]  /*1670*/  DFMA R18, R34, R2, R28 ;  /* 0x000000022212722b */ /* 0x000fd0000000001c */
[----:B------:R-:W-:Y:S05]  /*1680*/  BRA.U UP0, `(.L_x_17) ;  /* 0xffffffed005c7547 */ /* 0x000fea000b83ffff */
[----:B------:R-:W0:Y:S08]  /*1690*/  LDC.64 R2, c[0x0][0x418] ;  /* 0x00010600ff027b82 */ /* 0x000e300000000a00 */
[----:B------:R-:W-:Y:S06]  /*16a0*/  BAR.SYNC.DEFER_BLOCKING 0x0 ;  /* 0x0000000000007b1d */ /* 0x000fec0000010000 */
[----:B0-----:R-:W2:Y:S01]  /*16b0*/  LDG.E R2, desc[UR12][R2.64] ;  /* 0x0000000c02027981 */ /* 0x001ea2000c1e1900 */
[----:B------:R-:W-:Y:S01]  /*16c0*/  UIADD3 UR4, UPT, UPT, UR4, 0x1, URZ ;  /* 0x0000000104047890 */ /* 0x000fe2000fffe0ff */
[----:B--2---:R-:W-:-:S04]  /*16d0*/  SHF.R.S32.HI R5, RZ, 0x1f, R2 ;  /* 0x0000001fff057819 */ /* 0x004fc80000011402 */
[----:B------:R-:W-:-:S04]  /*16e0*/  LEA.HI R5, R5, R2, RZ, 0x5 ;  /* 0x0000000205057211 */ /* 0x000fc800078f28ff */
[----:B------:R-:W-:-:S04]  /*16f0*/  SHF.R.S32.HI R5, RZ, 0x5, R5 ;  /* 0x00000005ff057819 */ /* 0x000fc80000011405 */
[----:B------:R-:W-:-:S13]  /*1700*/  ISETP.LE.AND P0, PT, R5, UR4, PT ;  /* 0x0000000405007c0c */ /* 0x000fda000bf03270 */
[----:B------:R-:W-:Y:S05]  /*1710*/  @!P0 BRA `(.L_x_18) ;  /* 0xffffffe800c48947 */ /* 0x000fea000383ffff */
.L_x_0:
[----:B------:R-:W0:Y:S08]  /*1720*/  LDC.64 R8, c[0x0][0x3f8] ;  /* 0x0000fe00ff087b82 */ /* 0x000e300000000a00 */
[----:B------:R-:W1:Y:S08]  /*1730*/  LDC.64 R10, c[0x0][0x400] ;  /* 0x00010000ff0a7b82 */ /* 0x000e700000000a00 */
[----:B------:R-:W2:Y:S08]  /*1740*/  LDC.64 R22, c[0x0][0x408] ;  /* 0x00010200ff167b82 */ /* 0x000eb00000000a00 */
[----:B------:R-:W3:Y:S01]  /*1750*/  LDC.64 R24, c[0x0][0x398] ;  /* 0x0000e600ff187b82 */ /* 0x000ee20000000a00 */
[----:B0-----:R-:W-:-:S05]  /*1760*/  IMAD.WIDE R8, R38, 0x8, R8 ;  /* 0x0000000826087825 */ /* 0x001fca00078e0208 */
[----:B------:R-:W-:Y:S02]  /*1770*/  STG.E.64 desc[UR12][R8.64], R20 ;  /* 0x0000001408007986 */ /* 0x000fe4000c101b0c */
[----:B------:R-:W0:Y:S01]  /*1780*/  LDC.64 R2, c[0x0][0x420] ;  /* 0x00010800ff027b82 */ /* 0x000e220000000a00 */
[----:B-1----:R-:W-:-:S05]  /*1790*/  IMAD.WIDE R10, R38, 0x8, R10 ;  /* 0x00000008260a7825 */ /* 0x002fca00078e020a */
[----:B------:R-:W-:Y:S01]  /*17a0*/  STG.E.64 desc[UR12][R10.64], R32 ;  /* 0x000000200a007986 */ /* 0x000fe2000c101b0c */
[C---:B--2---:R-:W-:Y:S01]  /*17b0*/  IMAD.WIDE R22, R38.reuse, 0x8, R22 ;  /* 0x0000000826167825 */ /* 0x044fe200078e0216 */
[----:B------:R-:W1:Y:S04]  /*17c0*/  LDC.64 R26, c[0x0][0x3a0] ;  /* 0x0000e800ff1a7b82 */ /* 0x000e680000000a00 */
[----:B------:R2:W-:Y:S01]  /*17d0*/  STG.E.64 desc[UR12][R22.64], R18 ;  /* 0x0000001216007986 */ /* 0x0005e2000c101b0c */
[----:B---3--:R-:W-:-:S03]  /*17e0*/  IMAD.WIDE R24, R38, 0x8, R24 ;  /* 0x0000000826187825 */ /* 0x008fc600078e0218 */
[----:B------:R-:W3:Y:S02]  /*17f0*/  LDC.64 R28, c[0x0][0x3a8] ;  /* 0x0000ea00ff1c7b82 */ /* 0x000ee40000000a00 */
[----:B------:R4:W4:Y:S04]  /*1800*/  LDG.E.64 R4, desc[UR12][R24.64] ;  /* 0x0000000c18047981 */ /* 0x000928000c1e1b00 */
[----:B0-----:R-:W4:Y:S02]  /*1810*/  LDG.E.64 R6, desc[UR12][R2.64] ;  /* 0x0000000c02067981 */ /* 0x001f24000c1e1b00 */
[----:B------:R-:W0:Y:S01]  /*1820*/  LDC.64 R30, c[0x0][0x3c8] ;  /* 0x0000f200ff1e7b82 */ /* 0x000e220000000a00 */
[----:B-1----:R-:W-:-:S07]  /*1830*/  IMAD.WIDE R26, R38, 0x8, R26 ;  /* 0x00000008261a7825 */ /* 0x002fce00078e021a */
[----:B--2---:R-:W1:Y:S01]  /*1840*/  LDC.64 R22, c[0x0][0x3d0] ;  /* 0x0000f400ff167b82 */ /* 0x004e620000000a00 */
[----:B------:R-:W2:Y:S01]  /*1850*/  LDG.E.64 R26, desc[UR12][R26.64] ;  /* 0x0000000c1a1a7981 */ /* 0x000ea2000c1e1b00 */
[----:B---3--:R-:W-:-:S06]  /*1860*/  IMAD.WIDE R8, R38, 0x8, R28 ;  /* 0x0000000826087825 */ /* 0x008fcc00078e021c */
[----:B----4-:R-:W3:Y:S01]  /*1870*/  LDC.64 R24, c[0x0][0x3d8] ;  /* 0x0000f600ff187b82 */ /* 0x010ee20000000a00 */
[----:B------:R-:W4:Y:S01]  /*1880*/  LDG.E.64 R8, desc[UR12][R8.64] ;  /* 0x0000000c08087981 */ /* 0x000f22000c1e1b00 */
[----:B0-----:R-:W-:-:S06]  /*1890*/  IMAD.WIDE R10, R38, 0x8, R30 ;  /* 0x00000008260a7825 */ /* 0x001fcc00078e021e */
[----:B------:R-:W0:Y:S01]  /*18a0*/  LDC.64 R28, c[0x0][0x3e8] ;  /* 0x0000fa00ff1c7b82 */ /* 0x000e220000000a00 */
[----:B------:R-:W-:-:S08]  /*18b0*/  DFMA R4, R6, R20, R4 ;  /* 0x000000140604722b */ /* 0x000fd00000000004 */
[----:B-----5:R-:W-:-:S07]  /*18c0*/  DFMA R16, R6, R4, R16 ;  /* 0x000000040610722b */ /* 0x020fce0000000010 */
[----:B------:R1:W-:Y:S04]  /*18d0*/  STG.E.64 desc[UR12][R10.64], R16 ;  /* 0x000000100a007986 */ /* 0x0003e8000c101b0c */
[----:B------:R-:W3:Y:S01]  /*18e0*/  LDG.E.64 R20, desc[UR12][R2.64] ;  /* 0x0000000c02147981 */ /* 0x000ee2000c1e1b00 */
[----:B--2---:R-:W-:Y:S01]  /*18f0*/  DFMA R32, R6, R32, R26 ;  /* 0x000000200620722b */ /* 0x004fe2000000001a */
[----:B------:R-:W2:Y:S08]  /*1900*/  LDC.64 R26, c[0x0][0x3e0] ;  /* 0x0000f800ff1a7b82 */ /* 0x000eb00000000a00 */
[----:B-1----:R-:W1:Y:S01]  /*1910*/  LDC.64 R16, c[0x0][0x3f0] ;  /* 0x0000fc00ff107b82 */ /* 0x002e620000000a00 */
[----:B---3--:R-:W-:Y:S01]  /*1920*/  DFMA R20, R32, R20, R14 ;  /* 0x000000142014722b */ /* 0x008fe2000000000e */
[----:B------:R-:W-:-:S06]  /*1930*/  IMAD.WIDE R14, R38, 0x8, R22 ;  /* 0x00000008260e7825 */ /* 0x000fcc00078e0216 */
[----:B------:R-:W-:Y:S04]  /*1940*/  STG.E.64 desc[UR12][R14.64], R20 ;  /* 0x000000140e007986 */ /* 0x000fe8000c101b0c */
[----:B------:R-:W3:Y:S01]  /*1950*/  LDG.E.64 R22, desc[UR12][R2.64] ;  /* 0x0000000c02167981 */ /* 0x000ee2000c1e1b00 */
[----:B----4-:R-:W-:Y:S01]  /*1960*/  DFMA R8, R6, R18, R8 ;  /* 0x000000120608722b */ /* 0x010fe20000000008 */
[----:B--2---:R-:W-:-:S04]  /*1970*/  IMAD.WIDE R10, R38, 0x8, R26 ;  /* 0x00000008260a7825 */ /* 0x004fc800078e021a */
[----:B------:R-:W-:-:S03]  /*1980*/  IMAD.WIDE R6, R38, 0x8, R24 ;  /* 0x0000000826067825 */ /* 0x000fc600078e0218 */
[----:B---3--:R-:W-:Y:S01]  /*1990*/  DFMA R22, R8, R22, R12 ;  /* 0x000000160816722b */ /* 0x008fe2000000000c */
[----:B0-----:R-:W-:-:S04]  /*19a0*/  IMAD.WIDE R12, R38, 0x8, R28 ;  /* 0x00000008260c7825 */ /* 0x001fc800078e021c */
[----:B-1----:R-:W-:Y:S02]  /*19b0*/  IMAD.WIDE R38, R38, 0x8, R16 ;  /* 0x0000000826267825 */ /* 0x002fe400078e0210 */
[----:B------:R-:W-:Y:S04]  /*19c0*/  STG.E.64 desc[UR12][R6.64], R22 ;  /* 0x0000001606007986 */ /* 0x000fe8000c101b0c */
[----:B------:R-:W-:Y:S04]  /*19d0*/  STG.E.64 desc[UR12][R10.64], R4 ;  /* 0x000000040a007986 */ /* 0x000fe8000c101b0c */
[----:B------:R-:W-:Y:S04]  /*19e0*/  STG.E.64 desc[UR12][R12.64], R32 ;  /* 0x000000200c007986 */ /* 0x000fe8000c101b0c */
[----:B------:R-:W-:Y:S01]  /*19f0*/  STG.E.64 desc[UR12][R38.64], R8 ;  /* 0x0000000826007986 */ /* 0x000fe2000c101b0c */
[----:B------:R-:W-:Y:S05]  /*1a00*/  EXIT ;  /* 0x000000000000794d */ /* 0x000fea0003800000 */
        .weak           $__internal_0_$__cuda_sm20_div_rn_f64_full
        .type           $__internal_0_$__cuda_sm20_div_rn_f64_full,@function
        .size           $__internal_0_$__cuda_sm20_div_rn_f64_full,($__internal_1_$__cuda_sm20_dsqrt_rn_f64_mediumpath_v1 - $__internal_0_$__cuda_sm20_div_rn_f64_full)
$__internal_0_$__cuda_sm20_div_rn_f64_full:
[C---:B------:R-:W-:Y:S01]  /*1a10*/  FSETP.GEU.AND P0, PT, |R2|.reuse, 1.469367938527859385e-39, PT ;  /* 0x001000000200780b */ /* 0x040fe20003f0e200 */
[----:B------:R-:W-:Y:S01]  /*1a20*/  IMAD.MOV.U32 R9, RZ, RZ, R2 ;  /* 0x000000ffff097224 */ /* 0x000fe200078e0002 */
[----:B------:R-:W-:Y:S01]  /*1a30*/  MOV R8, R3 ;  /* 0x0000000300087202 */ /* 0x000fe20000000f00 */
[----:B------:R-:W-:Y:S01]  /*1a40*/  IMAD.MOV.U32 R40, RZ, RZ, R3 ;  /* 0x000000ffff287224 */ /* 0x000fe200078e0003 */
[----:B------:R-:W-:Y:S01]  /*1a50*/  LOP3.LUT R6, R2, 0x800fffff, RZ, 0xc0, !PT ;  /* 0x800fffff02067812 */ /* 0x000fe200078ec0ff */
[----:B------:R-:W-:Y:S01]  /*1a60*/  IMAD.MOV.U32 R45, RZ, RZ, R4 ;  /* 0x000000ffff2d7224 */ /* 0x000fe200078e0004 */
[----:B------:R-:W-:Y:S01]  /*1a70*/  MOV R44, R5 ;  /* 0x00000005002c7202 */ /* 0x000fe20000000f00 */
[----:B------:R-:W-:Y:S01]  /*1a80*/  IMAD.MOV.U32 R42, RZ, RZ, 0x1 ;  /* 0x00000001ff2a7424 */ /* 0x000fe200078e00ff */
[----:B------:R-:W-:Y:S01]  /*1a90*/  LOP3.LUT R41, R6, 0x3ff00000, RZ, 0xfc, !PT ;  /* 0x3ff0000006297812 */ /* 0x000fe200078efcff */
[----:B------:R-:W-:Y:S01]  /*1aa0*/  BSSY.RECONVERGENT B1, `(.L_x_19) ;  /* 0x0000057000017945 */ /* 0x000fe20003800200 */
[C---:B------:R-:W-:Y:S01]  /*1ab0*/  FSETP.GEU.AND P2, PT, |R45|.reuse, 1.469367938527859385e-39, PT ;  /* 0x001000002d00780b */ /* 0x040fe20003f4e200 */
[----:B------:R-:W-:Y:S01]  /*1ac0*/  IMAD.MOV.U32 R46, RZ, RZ, R44 ;  /* 0x000000ffff2e7224 */ /* 0x000fe200078e002c */
[----:B------:R-:W-:Y:S01]  /*1ad0*/  LOP3.LUT R3, R45, 0x7ff00000, RZ, 0xc0, !PT ;  /* 0x7ff000002d037812 */ /* 0x000fe200078ec0ff */
[----:B------:R-:W-:Y:S01]  /*1ae0*/  @!P0 DMUL R40, R8, 8.98846567431157953865e+307 ;  /* 0x7fe0000008288828 */ /* 0x000fe20000000000 */
[----:B------:R-:W-:-:S02]  /*1af0*/  LOP3.LUT R4, R2, 0x7ff00000, RZ, 0xc0, !PT ;  /* 0x7ff0000002047812 */ /* 0x000fc400078ec0ff */
[----:B------:R-:W-:Y:S02]  /*1b00*/  MOV R2, 0x1ca00000 ;  /* 0x1ca0000000027802 */ /* 0x000fe40000000f00 */
[----:B------:R-:W-:Y:S01]  /*1b10*/  ISETP.GE.U32.AND P1, PT, R3, R4, PT ;  /* 0x000000040300720c */ /* 0x000fe20003f26070 */
[----:B------:R-:W0:Y:S04]  /*1b20*/  MUFU.RCP64H R43, R41 ;  /* 0x00000029002b7308 */ /* 0x000e280000001800 */
[----:B------:R-:W-:Y:S02]  /*1b30*/  @!P2 LOP3.LUT R5, R9, 0x7ff00000, RZ, 0xc0, !PT ;  /* 0x7ff000000905a812 */ /* 0x000fe400078ec0ff */
[----:B------:R-:W-:Y:S02]  /*1b40*/  @!P0 LOP3.LUT R4, R41, 0x7ff00000, RZ, 0xc0, !PT ;  /* 0x7ff0000029048812 */ /* 0x000fe400078ec0ff */
[----:B------:R-:W-:-:S04]  /*1b50*/  @!P2 ISETP.GE.U32.AND P3, PT, R3, R5, PT ;  /* 0x000000050300a20c */ /* 0x000fc80003f66070 */
[----:B------:R-:W-:-:S04]  /*1b60*/  @!P2 SEL R5, R2, 0x63400000, !P3 ;  /* 0x634000000205a807 */ /* 0x000fc80005800000 */
[----:B------:R-:W-:Y:S01]  /*1b70*/  @!P2 LOP3.LUT R5, R5, 0x80000000, R45, 0xf8, !PT ;  /* 0x800000000505a812 */ /* 0x000fe200078ef82d */
[----:B0-----:R-:W-:-:S08]  /*1b80*/  DFMA R6, R42, -R40, 1 ;  /* 0x3ff000002a06742b */ /* 0x001fd00000000828 */
[----:B------:R-:W-:-:S08]  /*1b90*/  DFMA R6, R6, R6, R6 ;  /* 0x000000060606722b */ /* 0x000fd00000000006 */
[----:B------:R-:W-:Y:S01]  /*1ba0*/  DFMA R42, R42, R6, R42 ;  /* 0x000000062a2a722b */ /* 0x000fe2000000002a */
[----:B------:R-:W-:Y:S02]  /*1bb0*/  SEL R6, R2, 0x63400000, !P1 ;  /* 0x6340000002067807 */ /* 0x000fe40004800000 */
[----:B------:R-:W-:Y:S02]  /*1bc0*/  @!P2 LOP3.LUT R7, R5, 0x100000, RZ, 0xfc, !PT ;  /* 0x001000000507a812 */ /* 0x000fe400078efcff */
[----:B------:R-:W-:Y:S01]  /*1bd0*/  LOP3.LUT R47, R6, 0x800fffff, R45, 0xf8, !PT ;  /* 0x800fffff062f7812 */ /* 0x000fe200078ef82d */
[----:B------:R-:W-:Y:S02]  /*1be0*/  @!P2 IMAD.MOV.U32 R6, RZ, RZ, RZ ;  /* 0x000000ffff06a224 */ /* 0x000fe400078e00ff */
[----:B------:R-:W-:Y:S01]  /*1bf0*/  DFMA R48, R42, -R40, 1 ;  /* 0x3ff000002a30742b */ /* 0x000fe20000000828 */
[----:B------:R-:W-:-:S03]  /*1c00*/  MOV R5, R3 ;  /* 0x0000000300057202 */ /* 0x000fc60000000f00 */
[----:B------:R-:W-:-:S04]  /*1c10*/  @!P2 DFMA R46, R46, 2, -R6 ;  /* 0x400000002e2ea82b */ /* 0x000fc80000000806 */
[----:B------:R-:W-:-:S06]  /*1c20*/  DFMA R48, R42, R48, R42 ;  /* 0x000000302a30722b */ /* 0x000fcc000000002a */
[----:B------:R-:W-:Y:S02]  /*1c30*/  @!P2 LOP3.LUT R5, R47, 0x7ff00000, RZ, 0xc0, !PT ;  /* 0x7ff000002f05a812 */ /* 0x000fe400078ec0ff */
[----:B------:R-:W-:-:S08]  /*1c40*/  DMUL R6, R48, R46 ;  /* 0x0000002e30067228 */ /* 0x000fd00000000000 */
[----:B------:R-:W-:-:S08]  /*1c50*/  DFMA R42, R6, -R40, R46 ;  /* 0x80000028062a722b */ /* 0x000fd0000000002e */
[----:B------:R-:W-:Y:S01]  /*1c60*/  DFMA R42, R48, R42, R6 ;  /* 0x0000002a302a722b */ /* 0x000fe20000000006 */
[----:B------:R-:W-:-:S05]  /*1c70*/  VIADD R6, R5, 0xffffffff ;  /* 0xffffffff05067836 */ /* 0x000fca0000000000 */
[----:B------:R-:W-:Y:S01]  /*1c80*/  ISETP.GT.U32.AND P0, PT, R6, 0x7feffffe, PT ;  /* 0x7feffffe0600780c */ /* 0x000fe20003f04070 */
[----:B------:R-:W-:-:S05]  /*1c90*/  VIADD R6, R4, 0xffffffff ;  /* 0xffffffff04067836 */ /* 0x000fca0000000000 */
[----:B------:R-:W-:-:S13]  /*1ca0*/  ISETP.GT.U32.OR P0, PT, R6, 0x7feffffe, P0 ;  /* 0x7feffffe0600780c */ /* 0x000fda0000704470 */
[----:B------:R-:W-:Y:S05]  /*1cb0*/  @P0 BRA `(.L_x_20) ;  /* 0x0000000000740947 */ /* 0x000fea0003800000 */
[----:B------:R-:W-:-:S04]  /*1cc0*/  LOP3.LUT R4, R9, 0x7ff00000, RZ, 0xc0, !PT ;  /* 0x7ff0000009047812 */ /* 0x000fc800078ec0ff */
[CC--:B------:R-:W-:Y:S02]  /*1cd0*/  VIADDMNMX R5, R3.reuse, -R4.reuse, 0xb9600000, !PT ;  /* 0xb960000003057446 */ /* 0x0c0fe40007800904 */
[----:B------:R-:W-:Y:S01]  /*1ce0*/  ISETP.GE.U32.AND P0, PT, R3, R4, PT ;  /* 0x000000040300720c */ /* 0x000fe20003f06070 */
[----:B------:R-:W-:Y:S01]  /*1cf0*/  IMAD.MOV.U32 R4, RZ, RZ, RZ ;  /* 0x000000ffff047224 */ /* 0x000fe200078e00ff */
[----:B------:R-:W-:Y:S02]  /*1d00*/  VIMNMX R5, PT, PT, R5, 0x46a00000, PT ;  /* 0x46a0000005057848 */ /* 0x000fe40003fe0100 */
[----:B------:R-:W-:-:S04]  /*1d10*/  SEL R2, R2, 0x63400000, !P0 ;  /* 0x6340000002027807 */ /* 0x000fc80004000000 */
[----:B------:R-:W-:-:S05]  /*1d20*/  IADD3 R2, PT, PT, -R2, R5, RZ ;  /* 0x0000000502027210 */ /* 0x000fca0007ffe1ff */
[----:B------:R-:W-:-:S06]  /*1d30*/  VIADD R5, R2, 0x7fe00000 ;  /* 0x7fe0000002057836 */ /* 0x000fcc0000000000 */
[----:B------:R-:W-:-:S10]  /*1d40*/  DMUL R6, R42, R4 ;  /* 0x000000042a067228 */ /* 0x000fd40000000000 */
[----:B------:R-:W-:-:S13]  /*1d50*/  FSETP.GTU.AND P0, PT, |R7|, 1.469367938527859385e-39, PT ;  /* 0x001000000700780b */ /* 0x000fda0003f0c200 */
[----:B------:R-:W-:Y:S05]  /*1d60*/  @P0 BRA `(.L_x_21) ;  /* 0x0000000000a80947 */ /* 0x000fea0003800000 */
[----:B------:R-:W-:Y:S01]  /*1d70*/  DFMA R40, R42, -R40, R46 ;  /* 0x800000282a28722b */ /* 0x000fe2000000002e */
[----:B------:R-:W-:-:S09]  /*1d80*/  MOV R8, RZ ;  /* 0x000000ff00087202 */ /* 0x000fd20000000f00 */
[C---:B------:R-:W-:Y:S02]  /*1d90*/  FSETP.NEU.AND P0, PT, R41.reuse, RZ, PT ;  /* 0x000000ff2900720b */ /* 0x040fe40003f0d000 */
[----:B------:R-:W-:-:S04]  /*1da0*/  LOP3.LUT R3, R41, 0x80000000, R9, 0x48, !PT ;  /* 0x8000000029037812 */ /* 0x000fc800078e4809 */
[----:B------:R-:W-:-:S07]  /*1db0*/  LOP3.LUT R9, R3, R5, RZ, 0xfc, !PT ;  /* 0x0000000503097212 */ /* 0x000fce00078efcff */
[----:B------:R-:W-:Y:S05]  /*1dc0*/  @!P0 BRA `(.L_x_21) ;  /* 0x0000000000908947 */ /* 0x000fea0003800000 */
[----:B------:R-:W-:Y:S01]  /*1dd0*/  IMAD.MOV R5, RZ, RZ, -R2 ;  /* 0x000000ffff057224 */ /* 0x000fe200078e0a02 */
[----:B------:R-:W-:Y:S01]  /*1de0*/  IADD3 R2, PT, PT, -R2, -0x43300000, RZ ;  /* 0xbcd0000002027810 */ /* 0x000fe20007ffe1ff */
[----:B------:R-:W-:-:S06]  /*1df0*/  IMAD.MOV.U32 R4, RZ, RZ, RZ ;  /* 0x000000ffff047224 */ /* 0x000fcc00078e00ff */
[----:B------:R-:W-:Y:S02]  /*1e00*/  DFMA R4, R6, -R4, R42 ;  /* 0x800000040604722b */ /* 0x000fe4000000002a */
[----:B------:R-:W-:-:S08]  /*1e10*/  DMUL.RP R42, R42, R8 ;  /* 0x000000082a2a7228 */ /* 0x000fd00000008000 */
[----:B------:R-:W-:Y:S02]  /*1e20*/  FSETP.NEU.AND P0, PT, |R5|, R2, PT ;  /* 0x000000020500720b */ /* 0x000fe40003f0d200 */
[----:B------:R-:W-:Y:S02]  /*1e30*/  LOP3.LUT R2, R43, R3, RZ, 0x3c, !PT ;  /* 0x000000032b027212 */ /* 0x000fe400078e3cff */
[----:B------:R-:W-:Y:S02]  /*1e40*/  FSEL R3, R42, R6, !P0 ;  /* 0x000000062a037208 */ /* 0x000fe40004000000 */
[----:B------:R-:W-:Y:S02]  /*1e50*/  FSEL R2, R2, R7, !P0 ;  /* 0x0000000702027208 */ /* 0x000fe40004000000 */
[----:B------:R-:W-:-:S03]  /*1e60*/  MOV R6, R3 ;  /* 0x0000000300067202 */ /* 0x000fc60000000f00 */
[----:B------:R-:W-:Y:S01]  /*1e70*/  IMAD.MOV.U32 R7, RZ, RZ, R2 ;  /* 0x000000ffff077224 */ /* 0x000fe200078e0002 */
[----:B------:R-:W-:Y:S06]  /*1e80*/  BRA `(.L_x_21) ;  /* 0x0000000000607947 */ /* 0x000fec0003800000 */
.L_x_20:
[----:B------:R-:W-:-:S14]  /*1e90*/  DSETP.NAN.AND P0, PT, R44, R44, PT ;  /* 0x0000002c2c00722a */ /* 0x000fdc0003f08000 */
[----:B------:R-:W-:Y:S05]  /*1ea0*/  @P0 BRA `(.L_x_22) ;  /* 0x00000000004c0947 */ /* 0x000fea0003800000 */
[----:B------:R-:W-:-:S14]  /*1eb0*/  DSETP.NAN.AND P0, PT, R8, R8, PT ;  /* 0x000000080800722a */ /* 0x000fdc0003f08000 */
[----:B------:R-:W-:Y:S05]  /*1ec0*/  @P0 BRA `(.L_x_23) ;  /* 0x0000000000340947 */ /* 0x000fea0003800000 */
[----:B------:R-:W-:Y:S01]  /*1ed0*/  ISETP.NE.AND P0, PT, R5, R4, PT ;  /* 0x000000040500720c */ /* 0x000fe20003f05270 */
[----:B------:R-:W-:Y:S01]  /*1ee0*/  IMAD.MOV.U32 R6, RZ, RZ, 0x0 ;  /* 0x00000000ff067424 */ /* 0x000fe200078e00ff */
[----:B------:R-:W-:-:S11]  /*1ef0*/  MOV R7, 0xfff80000 ;  /* 0xfff8000000077802 */ /* 0x000fd60000000f00 */
[----:B------:R-:W-:Y:S05]  /*1f00*/  @!P0 BRA `(.L_x_21) ;  /* 0x0000000000408947 */ /* 0x000fea0003800000 */
[----:B------:R-:W-:Y:S02]  /*1f10*/  ISETP.NE.AND P0, PT, R5, 0x7ff00000, PT ;  /* 0x7ff000000500780c */ /* 0x000fe40003f05270 */
[----:B------:R-:W-:Y:S02]  /*1f20*/  LOP3.LUT R2, R45, 0x80000000, R9, 0x48, !PT ;  /* 0x800000002d027812 */ /* 0x000fe400078e4809 */
[----:B------:R-:W-:-:S13]  /*1f30*/  ISETP.EQ.OR P0, PT, R4, RZ, !P0 ;  /* 0x000000ff0400720c */ /* 0x000fda0004702670 */
[----:B------:R-:W-:Y:S01]  /*1f40*/  @P0 LOP3.LUT R3, R2, 0x7ff00000, RZ, 0xfc, !PT ;  /* 0x7ff0000002030812 */ /* 0x000fe200078efcff */
[----:B------:R-:W-:Y:S01]  /*1f50*/  @!P0 IMAD.MOV.U32 R6, RZ, RZ, RZ ;  /* 0x000000ffff068224 */ /* 0x000fe200078e00ff */
[----:B------:R-:W-:Y:S01]  /*1f60*/  @P0 MOV R6, RZ ;  /* 0x000000ff00060202 */ /* 0x000fe20000000f00 */
[----:B------:R-:W-:Y:S02]  /*1f70*/  @!P0 IMAD.MOV.U32 R7, RZ, RZ, R2 ;  /* 0x000000ffff078224 */ /* 0x000fe400078e0002 */
[----:B------:R-:W-:Y:S01]  /*1f80*/  @P0 IMAD.MOV.U32 R7, RZ, RZ, R3 ;  /* 0x000000ffff070224 */ /* 0x000fe200078e0003 */
[----:B------:R-:W-:Y:S06]  /*1f90*/  BRA `(.L_x_21) ;  /* 0x00000000001c7947 */ /* 0x000fec0003800000 */
.L_x_23:
[----:B------:R-:W-:Y:S01]  /*1fa0*/  LOP3.LUT R2, R9, 0x80000, RZ, 0xfc, !PT ;  /* 0x0008000009027812 */ /* 0x000fe200078efcff */
[----:B------:R-:W-:-:S03]  /*1fb0*/  IMAD.MOV.U32 R6, RZ, RZ, R8 ;  /* 0x000000ffff067224 */ /* 0x000fc600078e0008 */
[----:B------:R-:W-:Y:S01]  /*1fc0*/  MOV R7, R2 ;  /* 0x0000000200077202 */ /* 0x000fe20000000f00 */
[----:B------:R-:W-:Y:S06]  /*1fd0*/  BRA `(.L_x_21) ;  /* 0x00000000000c7947 */ /* 0x000fec0003800000 */
.L_x_22:
[----:B------:R-:W-:Y:S01]  /*1fe0*/  LOP3.LUT R2, R45, 0x80000, RZ, 0xfc, !PT ;  /* 0x000800002d027812 */ /* 0x000fe200078efcff */
[----:B------:R-:W-:-:S04]  /*1ff0*/  IMAD.MOV.U32 R6, RZ, RZ, R44 ;  /* 0x000000ffff067224 */ /* 0x000fc800078e002c */
[----:B------:R-:W-:-:S07]  /*2000*/  IMAD.MOV.U32 R7, RZ, RZ, R2 ;  /* 0x000000ffff077224 */ /* 0x000fce00078e0002 */
.L_x_21:
[----:B------:R-:W-:Y:S05]  /*2010*/  BSYNC.RECONVERGENT B1 ;  /* 0x0000000000017941 */ /* 0x000fea0003800200 */
.L_x_19:
[----:B------:R-:W-:Y:S02]  /*2020*/  HFMA2 R5, -RZ, RZ, 0, 0 ;  /* 0x00000000ff057431 */ /* 0x000fe400000001ff */
[----:B------:R-:W-:Y:S01]  /*2030*/  IMAD.MOV.U32 R4, RZ, RZ, R0 ;  /* 0x000000ffff047224 */ /* 0x000fe200078e0000 */
[----:B------:R-:W-:Y:S01]  /*2040*/  MOV R3, R6 ;  /* 0x0000000600037202 */ /* 0x000fe20000000f00 */
[----:B------:R-:W-:Y:S02]  /*2050*/  IMAD.MOV.U32 R2, RZ, RZ, R7 ;  /* 0x000000ffff027224 */ /* 0x000fe400078e0007 */
[----:B------:R-:W-:Y:S05]  /*2060*/  RET.REL.NODEC R4 `(_Z10N_BODY_GPUPdS_S_S_S_S_S_S_S_S_S_S_S_S_S_S_S_S_PKdPKiS1_S1_) ;  /* 0xffffffdc04e47950 */ /* 0x000fea0003c3ffff */
        .weak           $__internal_1_$__cuda_sm20_dsqrt_rn_f64_mediumpath_v1
        .type           $__internal_1_$__cuda_sm20_dsqrt_rn_f64_mediumpath_v1,@function
        .size           $__internal_1_$__cuda_sm20_dsqrt_rn_f64_mediumpath_v1,(.L_x_30 - $__internal_1_$__cuda_sm20_dsqrt_rn_f64_mediumpath_v1)
$__internal_1_$__cuda_sm20_dsqrt_rn_f64_mediumpath_v1:
[----:B------:R-:W-:Y:S01]  /*2070*/  ISETP.GE.U32.AND P0, PT, R2, -0x3400000, PT ;  /* 0xfcc000000200780c */ /* 0x000fe20003f06070 */
[----:B------:R-:W-:Y:S01]  /*2080*/  BSSY.RECONVERGENT B1, `(.L_x_24) ;  /* 0x0000029000017945 */ /* 0x000fe20003800200 */
[----:B------:R-:W-:Y:S02]  /*2090*/  IMAD.MOV.U32 R42, RZ, RZ, R8 ;  /* 0x000000ffff2a7224 */ /* 0x000fe400078e0008 */
[----:B------:R-:W-:Y:S01]  /*20a0*/  IMAD.MOV.U32 R43, RZ, RZ, R7 ;  /* 0x000000ffff2b7224 */ /* 0x000fe200078e0007 */
[----:B------:R-:W-:Y:S01]  /*20b0*/  MOV R7, R5 ;  /* 0x0000000500077202 */ /* 0x000fe20000000f00 */
[----:B------:R-:W-:Y:S01]  /*20c0*/  IMAD.MOV.U32 R8, RZ, RZ, R9 ;  /* 0x000000ffff087224 */ /* 0x000fe200078e0009 */
[----:B------:R-:W-:Y:S01]  /*20d0*/  MOV R5, R3 ;  /* 0x0000000300057202 */ /* 0x000fe20000000f00 */
[----:B------:R-:W-:-:S05]  /*20e0*/  IMAD.MOV.U32 R9, RZ, RZ, R0 ;  /* 0x000000ffff097224 */ /* 0x000fca00078e0000 */
[----:B------:R-:W-:Y:S05]  /*20f0*/  @!P0 BRA `(.L_x_25) ;  /* 0x0000000000208947 */ /* 0x000fea0003800000 */
[----:B------:R-:W-:-:S10]  /*2100*/  DFMA.RM R4, R6, R8, R4 ;  /* 0x000000080604722b */ /* 0x000fd40000004004 */
[----:B------:R-:W-:-:S05]  /*2110*/  IADD3 R2, P0, PT, R4, 0x1, RZ ;  /* 0x0000000104027810 */ /* 0x000fca0007f1e0ff */
[----:B------:R-:W-:-:S06]  /*2120*/  IMAD.X R3, RZ, RZ, R5, P0 ;  /* 0x000000ffff037224 */ /* 0x000fcc00000e0605 */
[----:B------:R-:W-:-:S08]  /*2130*/  DFMA.RP R42, -R4, R2, R42 ;  /* 0x00000002042a722b */ /* 0x000fd0000000812a */
[----:B------:R-:W-:-:S06]  /*2140*/  DSETP.GT.AND P0, PT, R42, RZ, PT ;  /* 0x000000ff2a00722a */ /* 0x000fcc0003f04000 */
[----:B------:R-:W-:Y:S02]  /*2150*/  FSEL R2, R2, R4, P0 ;  /* 0x0000000402027208 */ /* 0x000fe40000000000 */
[----:B------:R-:W-:Y:S01]  /*2160*/  FSEL R3, R3, R5, P0 ;  /* 0x0000000503037208 */ /* 0x000fe20000000000 */
[----:B------:R-:W-:Y:S06]  /*2170*/  BRA `(.L_x_26) ;  /* 0x0000000000647947 */ /* 0x000fec0003800000 */
.L_x_25:
[----:B------:R-:W-:-:S14]  /*2180*/  DSETP.NE.AND P0, PT, R42, RZ, PT ;  /* 0x000000ff2a00722a */ /* 0x000fdc0003f05000 */
[----:B------:R-:W-:Y:S05]  /*2190*/  @!P0 BRA `(.L_x_27) ;  /* 0x0000000000588947 */ /* 0x000fea0003800000 */
[----:B------:R-:W-:-:S13]  /*21a0*/  ISETP.GE.AND P0, PT, R43, RZ, PT ;  /* 0x000000ff2b00720c */ /* 0x000fda0003f06270 */
[----:B------:R-:W-:Y:S01]  /*21b0*/  @!P0 IMAD.MOV.U32 R2, RZ, RZ, 0x0 ;  /* 0x00000000ff028424 */ /* 0x000fe200078e00ff */
[----:B------:R-:W-:Y:S01]  /*21c0*/  @!P0 MOV R3, 0xfff80000 ;  /* 0xfff8000000038802 */ /* 0x000fe20000000f00 */
[----:B------:R-:W-:Y:S06]  /*21d0*/  @!P0 BRA `(.L_x_26) ;  /* 0x00000000004c8947 */ /* 0x000fec0003800000 */
[----:B------:R-:W-:-:S13]  /*21e0*/  ISETP.GT.AND P0, PT, R43, 0x7fefffff, PT ;  /* 0x7fefffff2b00780c */ /* 0x000fda0003f04270 */
[----:B------:R-:W-:Y:S05]  /*21f0*/  @P0 BRA `(.L_x_27) ;  /* 0x0000000000400947 */ /* 0x000fea0003800000 */
[----:B------:R-:W-:Y:S01]  /*2200*/  DMUL R42, R42, 8.11296384146066816958e+31 ;  /* 0x469000002a2a7828 */ /* 0x000fe20000000000 */
[----:B------:R-:W-:Y:S01]  /*2210*/  IMAD.MOV.U32 R6, RZ, RZ, RZ ;  /* 0x000000ffff067224 */ /* 0x000fe200078e00ff */
[----:B------:R-:W-:Y:S01]  /*2220*/  MOV R3, 0x3fd80000 ;  /* 0x3fd8000000037802 */ /* 0x000fe20000000f00 */
[----:B------:R-:W-:-:S03]  /*2230*/  IMAD.MOV.U32 R2, RZ, RZ, 0x0 ;  /* 0x00000000ff027424 */ /* 0x000fc600078e00ff */
[----:B------:R-:W0:Y:S02]  /*2240*/  MUFU.RSQ64H R7, R43 ;  /* 0x0000002b00077308 */ /* 0x000e240000001c00 */
[----:B0-----:R-:W-:-:S08]  /*2250*/  DMUL R4, R6, R6 ;  /* 0x0000000606047228 */ /* 0x001fd00000000000 */
[----:B------:R-:W-:-:S08]  /*2260*/  DFMA R4, R42, -R4, 1 ;  /* 0x3ff000002a04742b */ /* 0x000fd00000000804 */
[----:B------:R-:W-:Y:S02]  /*2270*/  DFMA R2, R4, R2, 0.5 ;  /* 0x3fe000000402742b */ /* 0x000fe40000000002 */
[----:B------:R-:W-:-:S08]  /*2280*/  DMUL R4, R6, R4 ;  /* 0x0000000406047228 */ /* 0x000fd00000000000 */
[----:B------:R-:W-:-:S08]  /*2290*/  DFMA R4, R2, R4, R6 ;  /* 0x000000040204722b */ /* 0x000fd00000000006 */
[----:B------:R-:W-:Y:S02]  /*22a0*/  DMUL R2, R42, R4 ;  /* 0x000000042a027228 */ /* 0x000fe40000000000 */
[----:B------:R-:W-:-:S06]  /*22b0*/  VIADD R5, R5, 0xfff00000 ;  /* 0xfff0000005057836 */ /* 0x000fcc0000000000 */
[----:B------:R-:W-:-:S08]  /*22c0*/  DFMA R42, R2, -R2, R42 ;  /* 0x80000002022a722b */ /* 0x000fd0000000002a */
[----:B------:R-:W-:-:S10]  /*22d0*/  DFMA R2, R4, R42, R2 ;  /* 0x0000002a0402722b */ /* 0x000fd40000000002 */
[----:B------:R-:W-:Y:S01]  /*22e0*/  VIADD R3, R3, 0xfcb00000 ;  /* 0xfcb0000003037836 */ /* 0x000fe20000000000 */
[----:B------:R-:W-:Y:S06]  /*22f0*/  BRA `(.L_x_26) ;  /* 0x0000000000047947 */ /* 0x000fec0003800000 */
.L_x_27:
[----:B------:R-:W-:-:S11]  /*2300*/  DADD R2, R42, R42 ;  /* 0x000000002a027229 */ /* 0x000fd6000000002a */
.L_x_26:
[----:B------:R-:W-:Y:S05]  /*2310*/  BSYNC.RECONVERGENT B1 ;  /* 0x0000000000017941 */ /* 0x000fea0003800200 */
.L_x_24:
[----:B------:R-:W-:Y:S01]  /*2320*/  IMAD.MOV.U32 R41, RZ, RZ, 0x0 ;  /* 0x00000000ff297424 */ /* 0x000fe200078e00ff */
[----:B------:R-:W-:-:S03]  /*2330*/  MOV R0, R3 ;  /* 0x0000000300007202 */ /* 0x000fc60000000f00 */
[----:B------:R-:W-:Y:S05]  /*2340*/  RET.REL.NODEC R40 `(_Z10N_BODY_GPUPdS_S_S_S_S_S_S_S_S_S_S_S_S_S_S_S_S_PKdPKiS1_S1_) ;  /* 0xffffffdc282c7950 */ /* 0x000fea0003c3ffff */
.L_x_28:
[----:B------:R-:W-:-:S00]  /*2350*/  BRA `(.L_x_28) ;  /* 0xfffffffc00fc7947 */ /* 0x000fc0000383ffff */
[----:B------:R-:W-:-:S00]  /*2360*/  NOP ;  /* 0x0000000000007918 */ /* 0x000fc00000000000 */
        /* <DEDUP_REMOVED lines=9> */
.L_x_30:


//--------------------- .nv.shared._Z10N_BODY_GPUPdS_S_S_S_S_S_S_S_S_S_S_S_S_S_S_S_S_PKdPKiS1_S1_ --------------------------
	.section	.nv.shared._Z10N_BODY_GPUPdS_S_S_S_S_S_S_S_S_S_S_S_S_S_S_S_S_PKdPKiS1_S1_,"aw",@nobits
	.sectionflags	@""
	.align	8
.nv.shared._Z10N_BODY_GPUPdS_S_S_S_S_S_S_S_S_S_S_S_S_S_S_S_S_PKdPKiS1_S1_:
	.zero		2048


//--------------------- .nv.shared.reserved.0     --------------------------
	.section	.nv.shared.reserved.0,"aw",@nobits
	.weak		__nv_reservedSMEM_offset_0_alias
	.size		__nv_reservedSMEM_offset_0_alias, 0, 64
	.other		__nv_reservedSMEM_offset_0_alias,@"STO_CUDA_RESERVED_SHARED STV_DEFAULT"
__nv_reservedSMEM_offset_0_alias:
	.zero		0
	.zero		64


//--------------------- .nv.constant0._Z10N_BODY_GPUPdS_S_S_S_S_S_S_S_S_S_S_S_S_S_S_S_S_PKdPKiS1_S1_ --------------------------
	.section	.nv.constant0._Z10N_BODY_GPUPdS_S_S_S_S_S_S_S_S_S_S_S_S_S_S_S_S_PKdPKiS1_S1_,"a",@progbits
	.sectionflags	@""
	.align	4
.nv.constant0._Z10N_BODY_GPUPdS_S_S_S_S_S_S_S_S_S_S_S_S_S_S_S_S_PKdPKiS1_S1_:
	.zero		1072


//--------------------- SYMBOLS --------------------------

	.type		.nv.reservedSmem.offset0,@object
	.size		.nv.reservedSmem.offset0,0x4
	.type		.nv.reservedSmem.cap,@object
	.size		.nv.reservedSmem.cap,0x4
